def attn_fwd(
    Q,
    K,
    V,
    Out,
    Lse,
    sm_scale,
    stride_qz,
    stride_qh,
    stride_qm,
    stride_qk,
    stride_kz,
    stride_kh,
    stride_kn,
    stride_kk,
    stride_vz,
    stride_vh,
    stride_vn,
    stride_vk,
    stride_oz,
    stride_oh,
    stride_om,
    stride_ok,
    seqlen_q,
    seqlen_k,
    BLOCK_M: tl.constexpr,
    BLOCK_N: tl.constexpr,
    HEAD_DIM: tl.constexpr,
    CAUSAL: tl.constexpr,
):
    start_m = tl.program_id(0)
    off_hz = tl.program_id(1)
    q_off = off_hz * stride_qh
    k_off = off_hz * stride_kh
    v_off = off_hz * stride_vh
    offs_m = start_m * BLOCK_M + tl.arange(0, BLOCK_M)
    offs_d = tl.arange(0, HEAD_DIM)
    offs_n = tl.arange(0, BLOCK_N)
    q_ptrs = Q + q_off + offs_m[:, None] * stride_qm + offs_d[None, :] * stride_qk
    k_ptrs = K + k_off + offs_d[:, None] * stride_kk + offs_n[None, :] * stride_kn
    v_ptrs = V + v_off + offs_n[:, None] * stride_vn + offs_d[None, :] * stride_vk
    m_i = tl.full([BLOCK_M], float("-inf"), dtype=tl.float32)
    l_i = tl.zeros([BLOCK_M], dtype=tl.float32) + 1.0
    acc = tl.zeros([BLOCK_M, HEAD_DIM], dtype=tl.float32)
    q = tl.load(q_ptrs)
    acc, l_i, m_i = _attn_fwd_inner(
        acc,
        l_i,
        m_i,
        q,
        k_ptrs,
        v_ptrs,
        sm_scale,
        stride_kn,
        stride_vn,
        start_m,
        seqlen_k,
        BLOCK_M,
        BLOCK_N,
        HEAD_DIM,
        CAUSAL,
    )
    acc = acc / l_i[:, None]
    lse = m_i + tl.math.log2(l_i) / 1.4426950408889634
    o_ptrs = (
        Out
        + off_hz * stride_oh
        + offs_m[:, None] * stride_om
        + offs_d[None, :] * stride_ok
    )
    tl.store(o_ptrs, acc.to(Out.dtype.element_ty))
    tl.store(Lse + off_hz * seqlen_q + offs_m, lse)

# config = {"BLOCK_M": 64, "BLOCK_N": 16, "HEAD_DIM": 32, "arch": "sm_90", "causal": false, "dtype": "bf16", "num_stages": 4, "num_warps": 4}
# arch = sm_90


// ===== COMPILED SASS (sm_90a) =====

	.target	sm_90a

	.elftype	@"ET_EXEC"


//--------------------- .note.nv.tkinfo           --------------------------
	.section	.note.nv.tkinfo,"",@"SHT_NOTE"
	.sectionflags	@"SHF_NOTE_NV_TKINFO"
	.tkinfo
        /*0018*/ 	.word	0x00000002
        /*0030*/ 	.string	""
        /*0030*/ 	.string	"ptxas"
        /*0030*/ 	.string	"Cuda compilation tools, release 13.0, V13.0.88"
        /*0030*/ 	.string	"Build cuda_13.0.r13.0/compiler.36424714_0"
        /*0030*/ 	.string	"-v  -suppress-debug-info  -lineinfo  -arch sm_90a "



//--------------------- .note.nv.cuinfo           --------------------------
	.section	.note.nv.cuinfo,"",@"SHT_NOTE"
	.sectionflags	@"SHF_NOTE_NV_CUINFO"
        /*0018*/ 	.short	0x0002
        /*001a*/ 	.short	0x005a
        /*001c*/ 	.short	0x0082
	.zero		2


//--------------------- .nv.info                  --------------------------
	.section	.nv.info,"",@"SHT_CUDA_INFO"
	.align	4


	//----- nvinfo : EIATTR_REGCOUNT
	.align		4
        /*0000*/ 	.byte	0x04, 0x2f
        /*0002*/ 	.short	(.L_2 - .L_1)
	.align		4
.L_1:
        /*0004*/ 	.word	index@(attn_fwd)
        /*0008*/ 	.word	0x00000038


	//----- nvinfo : EIATTR_FRAME_SIZE
	.align		4
.L_2:
        /*000c*/ 	.byte	0x04, 0x11
        /*000e*/ 	.short	(.L_4 - .L_3)
	.align		4
.L_3:
        /*0010*/ 	.word	index@(attn_fwd)
        /*0014*/ 	.word	0x00000000


	//----- nvinfo : EIATTR_MIN_STACK_SIZE
	.align		4
.L_4:
        /*0018*/ 	.byte	0x04, 0x12
        /*001a*/ 	.short	(.L_6 - .L_5)
	.align		4
.L_5:
        /*001c*/ 	.word	index@(attn_fwd)
        /*0020*/ 	.word	0x00000000
.L_6:


//--------------------- .nv.compat                --------------------------
	.section	.nv.compat,"",@"SHT_CUDA_COMPAT_INFO"
	.align	4
        /*0000*/ 	.byte	0x02, 0x09, 0x01, 0x00, 0x02, 0x02, 0x04, 0x00, 0x02, 0x05, 0x05, 0x00, 0x03, 0x07, 0x01, 0x01
        /*0010*/ 	.byte	0x02, 0x03, 0x00, 0x00, 0x02, 0x06, 0x01, 0x00, 0x04, 0x0b, 0x08, 0x00, 0x00, 0x00, 0x00, 0x00
        /*0020*/ 	.byte	0x00, 0x00, 0x00, 0x00


//--------------------- .nv.info.attn_fwd         --------------------------
	.section	.nv.info.attn_fwd,"",@"SHT_CUDA_INFO"
	.sectionflags	@""
	.align	4


	//----- nvinfo : EIATTR_CUDA_API_VERSION
	.align		4
        /*0000*/ 	.byte	0x04, 0x37
        /*0002*/ 	.short	(.L_8 - .L_7)
.L_7:
        /*0004*/ 	.word	0x00000082


	//----- nvinfo : EIATTR_KPARAM_INFO
	.align		4
.L_8:
        /*0008*/ 	.byte	0x04, 0x17
        /*000a*/ 	.short	(.L_10 - .L_9)
.L_9:
        /*000c*/ 	.word	0x00000000
        /*0010*/ 	.short	0x0019
        /*0012*/ 	.short	0x0080
        /*0014*/ 	.byte	0x00, 0xf4, 0x21, 0x00


	//----- nvinfo : EIATTR_KPARAM_INFO
	.align		4
.L_10:
        /*0018*/ 	.byte	0x04, 0x17
        /*001a*/ 	.short	(.L_12 - .L_11)
.L_11:
        /*001c*/ 	.word	0x00000000
        /*0020*/ 	.short	0x0018
        /*0022*/ 	.short	0x0078
        /*0024*/ 	.byte	0x00, 0xf4, 0x21, 0x00


	//----- nvinfo : EIATTR_KPARAM_INFO
	.align		4
.L_12:
        /*0028*/ 	.byte	0x04, 0x17
        /*002a*/ 	.short	(.L_14 - .L_13)
.L_13:
        /*002c*/ 	.word	0x00000000
        /*0030*/ 	.short	0x0017
        /*0032*/ 	.short	0x0070
        /*0034*/ 	.byte	0x00, 0xf0, 0x11, 0x00


	//----- nvinfo : EIATTR_KPARAM_INFO
	.align		4
.L_14:
        /*0038*/ 	.byte	0x04, 0x17
        /*003a*/ 	.short	(.L_16 - .L_15)
.L_15:
        /*003c*/ 	.word	0x00000000
        /*0040*/ 	.short	0x0016
        /*0042*/ 	.short	0x006c
        /*0044*/ 	.byte	0x00, 0xf0, 0x11, 0x00


	//----- nvinfo : EIATTR_KPARAM_INFO
	.align		4
.L_16:
        /*0048*/ 	.byte	0x04, 0x17
        /*004a*/ 	.short	(.L_18 - .L_17)
.L_17:
        /*004c*/ 	.word	0x00000000
        /*0050*/ 	.short	0x0015
        /*0052*/ 	.short	0x0068
        /*0054*/ 	.byte	0x00, 0xf0, 0x11, 0x00


	//----- nvinfo : EIATTR_KPARAM_INFO
	.align		4
.L_18:
        /*0058*/ 	.byte	0x04, 0x17
        /*005a*/ 	.short	(.L_20 - .L_19)
.L_19:
        /*005c*/ 	.word	0x00000000
        /*0060*/ 	.short	0x0014
        /*0062*/ 	.short	0x0064
        /*0064*/ 	.byte	0x00, 0xf0, 0x11, 0x00


	//----- nvinfo : EIATTR_KPARAM_INFO
	.align		4
.L_20:
        /*0068*/ 	.byte	0x04, 0x17
        /*006a*/ 	.short	(.L_22 - .L_21)
.L_21:
        /*006c*/ 	.word	0x00000000
        /*0070*/ 	.short	0x0013
        /*0072*/ 	.short	0x0060
        /*0074*/ 	.byte	0x00, 0xf0, 0x11, 0x00


	//----- nvinfo : EIATTR_KPARAM_INFO
	.align		4
.L_22:
        /*0078*/ 	.byte	0x04, 0x17
        /*007a*/ 	.short	(.L_24 - .L_23)
.L_23:
        /*007c*/ 	.word	0x00000000
        /*0080*/ 	.short	0x0012
        /*0082*/ 	.short	0x005c
        /*0084*/ 	.byte	0x00, 0xf0, 0x11, 0x00


	//----- nvinfo : EIATTR_KPARAM_INFO
	.align		4
.L_24:
        /*0088*/ 	.byte	0x04, 0x17
        /*008a*/ 	.short	(.L_26 - .L_25)
.L_25:
        /*008c*/ 	.word	0x00000000
        /*0090*/ 	.short	0x0011
        /*0092*/ 	.short	0x0058
        /*0094*/ 	.byte	0x00, 0xf0, 0x11, 0x00


	//----- nvinfo : EIATTR_KPARAM_INFO
	.align		4
.L_26:
        /*0098*/ 	.byte	0x04, 0x17
        /*009a*/ 	.short	(.L_28 - .L_27)
.L_27:
        /*009c*/ 	.word	0x00000000
        /*00a0*/ 	.short	0x0010
        /*00a2*/ 	.short	0x0054
        /*00a4*/ 	.byte	0x00, 0xf0, 0x11, 0x00


	//----- nvinfo : EIATTR_KPARAM_INFO
	.align		4
.L_28:
        /*00a8*/ 	.byte	0x04, 0x17
        /*00aa*/ 	.short	(.L_30 - .L_29)
.L_29:
        /*00ac*/ 	.word	0x00000000
        /*00b0*/ 	.short	0x000f
        /*00b2*/ 	.short	0x0050
        /*00b4*/ 	.byte	0x00, 0xf0, 0x11, 0x00


	//----- nvinfo : EIATTR_KPARAM_INFO
	.align		4
.L_30:
        /*00b8*/ 	.byte	0x04, 0x17
        /*00ba*/ 	.short	(.L_32 - .L_31)
.L_31:
        /*00bc*/ 	.word	0x00000000
        /*00c0*/ 	.short	0x000e
        /*00c2*/ 	.short	0x004c
        /*00c4*/ 	.byte	0x00, 0xf0, 0x11, 0x00


	//----- nvinfo : EIATTR_KPARAM_INFO
	.align		4
.L_32:
        /*00c8*/ 	.byte	0x04, 0x17
        /*00ca*/ 	.short	(.L_34 - .L_33)
.L_33:
        /*00cc*/ 	.word	0x00000000
        /*00d0*/ 	.short	0x000d
        /*00d2*/ 	.short	0x0048
        /*00d4*/ 	.byte	0x00, 0xf0, 0x11, 0x00


	//----- nvinfo : EIATTR_KPARAM_INFO
	.align		4
.L_34:
        /*00d8*/ 	.byte	0x04, 0x17
        /*00da*/ 	.short	(.L_36 - .L_35)
.L_35:
        /*00dc*/ 	.word	0x00000000
        /*00e0*/ 	.short	0x000c
        /*00e2*/ 	.short	0x0044
        /*00e4*/ 	.byte	0x00, 0xf0, 0x11, 0x00


	//----- nvinfo : EIATTR_KPARAM_INFO
	.align		4
.L_36:
        /*00e8*/ 	.byte	0x04, 0x17
        /*00ea*/ 	.short	(.L_38 - .L_37)
.L_37:
        /*00ec*/ 	.word	0x00000000
        /*00f0*/ 	.short	0x000b
        /*00f2*/ 	.short	0x0040
        /*00f4*/ 	.byte	0x00, 0xf0, 0x11, 0x00


	//----- nvinfo : EIATTR_KPARAM_INFO
	.align		4
.L_38:
        /*00f8*/ 	.byte	0x04, 0x17
        /*00fa*/ 	.short	(.L_40 - .L_39)
.L_39:
        /*00fc*/ 	.word	0x00000000
        /*0100*/ 	.short	0x000a
        /*0102*/ 	.short	0x003c
        /*0104*/ 	.byte	0x00, 0xf0, 0x11, 0x00


	//----- nvinfo : EIATTR_KPARAM_INFO
	.align		4
.L_40:
        /*0108*/ 	.byte	0x04, 0x17
        /*010a*/ 	.short	(.L_42 - .L_41)
.L_41:
        /*010c*/ 	.word	0x00000000
        /*0110*/ 	.short	0x0009
        /*0112*/ 	.short	0x0038
        /*0114*/ 	.byte	0x00, 0xf0, 0x11, 0x00


	//----- nvinfo : EIATTR_KPARAM_INFO
	.align		4
.L_42:
        /*0118*/ 	.byte	0x04, 0x17
        /*011a*/ 	.short	(.L_44 - .L_43)
.L_43:
        /*011c*/ 	.word	0x00000000
        /*0120*/ 	.short	0x0008
        /*0122*/ 	.short	0x0034
        /*0124*/ 	.byte	0x00, 0xf0, 0x11, 0x00


	//----- nvinfo : EIATTR_KPARAM_INFO
	.align		4
.L_44:
        /*0128*/ 	.byte	0x04, 0x17
        /*012a*/ 	.short	(.L_46 - .L_45)
.L_45:
        /*012c*/ 	.word	0x00000000
        /*0130*/ 	.short	0x0007
        /*0132*/ 	.short	0x0030
        /*0134*/ 	.byte	0x00, 0xf0, 0x11, 0x00


	//----- nvinfo : EIATTR_KPARAM_INFO
	.align		4
.L_46:
        /*0138*/ 	.byte	0x04, 0x17
        /*013a*/ 	.short	(.L_48 - .L_47)
.L_47:
        /*013c*/ 	.word	0x00000000
        /*0140*/ 	.short	0x0006
        /*0142*/ 	.short	0x002c
        /*0144*/ 	.byte	0x00, 0xf0, 0x11, 0x00


	//----- nvinfo : EIATTR_KPARAM_INFO
	.align		4
.L_48:
        /*0148*/ 	.byte	0x04, 0x17
        /*014a*/ 	.short	(.L_50 - .L_49)
.L_49:
        /*014c*/ 	.word	0x00000000
        /*0150*/ 	.short	0x0005
        /*0152*/ 	.short	0x0028
        /*0154*/ 	.byte	0x00, 0xf0, 0x11, 0x00


	//----- nvinfo : EIATTR_KPARAM_INFO
	.align		4
.L_50:
        /*0158*/ 	.byte	0x04, 0x17
        /*015a*/ 	.short	(.L_52 - .L_51)
.L_51:
        /*015c*/ 	.word	0x00000000
        /*0160*/ 	.short	0x0004
        /*0162*/ 	.short	0x0020
        /*0164*/ 	.byte	0x00, 0xf4, 0x21, 0x00


	//----- nvinfo : EIATTR_KPARAM_INFO
	.align		4
.L_52:
        /*0168*/ 	.byte	0x04, 0x17
        /*016a*/ 	.short	(.L_54 - .L_53)
.L_53:
        /*016c*/ 	.word	0x00000000
        /*0170*/ 	.short	0x0003
        /*0172*/ 	.short	0x0018
        /*0174*/ 	.byte	0x00, 0xf4, 0x21, 0x00


	//----- nvinfo : EIATTR_KPARAM_INFO
	.align		4
.L_54:
        /*0178*/ 	.byte	0x04, 0x17
        /*017a*/ 	.short	(.L_56 - .L_55)
.L_55:
        /*017c*/ 	.word	0x00000000
        /*0180*/ 	.short	0x0002
        /*0182*/ 	.short	0x0010
        /*0184*/ 	.byte	0x00, 0xf4, 0x21, 0x00


	//----- nvinfo : EIATTR_KPARAM_INFO
	.align		4
.L_56:
        /*0188*/ 	.byte	0x04, 0x17
        /*018a*/ 	.short	(.L_58 - .L_57)
.L_57:
        /*018c*/ 	.word	0x00000000
        /*0190*/ 	.short	0x0001
        /*0192*/ 	.short	0x0008
        /*0194*/ 	.byte	0x00, 0xf4, 0x21, 0x00


	//----- nvinfo : EIATTR_KPARAM_INFO
	.align		4
.L_58:
        /*0198*/ 	.byte	0x04, 0x17
        /*019a*/ 	.short	(.L_60 - .L_59)
.L_59:
        /*019c*/ 	.word	0x00000000
        /*01a0*/ 	.short	0x0000
        /*01a2*/ 	.short	0x0000
        /*01a4*/ 	.byte	0x00, 0xf4, 0x21, 0x00


	//----- nvinfo : EIATTR_SPARSE_MMA_MASK
	.align		4
.L_60:
        /*01a8*/ 	.byte	0x03, 0x50
        /*01aa*/ 	.short	0x0000


	//----- nvinfo : EIATTR_MAXREG_COUNT
	.align		4
        /*01ac*/ 	.byte	0x03, 0x1b
        /*01ae*/ 	.short	0x00ff


	//----- nvinfo : EIATTR_NUM_BARRIERS
	.align		4
        /*01b0*/ 	.byte	0x02, 0x4c
        /*01b2*/ 	.byte	0x01
	.zero		1


	//----- nvinfo : EIATTR_MERCURY_ISA_VERSION
	.align		4
        /*01b4*/ 	.byte	0x03, 0x5f
        /*01b6*/ 	.short	0x0101


	//----- nvinfo : EIATTR_COOP_GROUP_MASK_REGIDS
	.align		4
        /*01b8*/ 	.byte	0x04, 0x29
        /*01ba*/ 	.short	(.L_62 - .L_61)


	//   ....[0]....
.L_61:
        /*01bc*/ 	.word	0xffffffff


	//   ....[1]....
        /*01c0*/ 	.word	0xffffffff


	//   ....[2]....
        /*01c4*/ 	.word	0xffffffff


	//   ....[3]....
        /*01c8*/ 	.word	0xffffffff


	//   ....[4]....
        /*01cc*/ 	.word	0xffffffff


	//   ....[5]....
        /*01d0*/ 	.word	0xffffffff


	//   ....[6]....
        /*01d4*/ 	.word	0xffffffff


	//   ....[7]....
        /*01d8*/ 	.word	0xffffffff


	//----- nvinfo : EIATTR_COOP_GROUP_INSTR_OFFSETS
	.align		4
.L_62:
        /*01dc*/ 	.byte	0x04, 0x28
        /*01de*/ 	.short	(.L_64 - .L_63)


	//   ....[0]....
.L_63:
        /*01e0*/ 	.word	0x00001060


	//   ....[1]....
        /*01e4*/ 	.word	0x00001090


	//   ....[2]....
        /*01e8*/ 	.word	0x00001140


	//   ....[3]....
        /*01ec*/ 	.word	0x00001170


	//   ....[4]....
        /*01f0*/ 	.word	0x00001560


	//   ....[5]....
        /*01f4*/ 	.word	0x00001580


	//   ....[6]....
        /*01f8*/ 	.word	0x000015e0


	//   ....[7]....
        /*01fc*/ 	.word	0x000015f0


	//----- nvinfo : EIATTR_EXIT_INSTR_OFFSETS
	.align		4
.L_64:
        /*0200*/ 	.byte	0x04, 0x1c
        /*0202*/ 	.short	(.L_66 - .L_65)


	//   ....[0]....
.L_65:
        /*0204*/ 	.word	0x00002750


	//   ....[1]....
        /*0208*/ 	.word	0x00002780


	//----- nvinfo : EIATTR_REQNTID
	.align		4
.L_66:
        /*020c*/ 	.byte	0x04, 0x10
        /*020e*/ 	.short	(.L_68 - .L_67)
.L_67:
        /*0210*/ 	.word	0x00000080
        /*0214*/ 	.word	0x00000001
        /*0218*/ 	.word	0x00000001


	//----- nvinfo : EIATTR_CBANK_PARAM_SIZE
	.align		4
.L_68:
        /*021c*/ 	.byte	0x03, 0x19
        /*021e*/ 	.short	0x0088


	//----- nvinfo : EIATTR_PARAM_CBANK
	.align		4
        /*0220*/ 	.byte	0x04, 0x0a
        /*0222*/ 	.short	(.L_70 - .L_69)
	.align		4
.L_69:
        /*0224*/ 	.word	index@(.nv.constant0.attn_fwd)
        /*0228*/ 	.short	0x0210
        /*022a*/ 	.short	0x0088


	//----- nvinfo : EIATTR_SW_WAR
	.align		4
.L_70:
        /*022c*/ 	.byte	0x04, 0x36
        /*022e*/ 	.short	(.L_72 - .L_71)
.L_71:
        /*0230*/ 	.word	0x00000008
.L_72:


//--------------------- .nv.callgraph             --------------------------
	.section	.nv.callgraph,"",@"SHT_CUDA_CALLGRAPH"
	.align	4
	.sectionentsize	8
	.align		4
        /*0000*/ 	.word	0x00000000
	.align		4
        /*0004*/ 	.word	0xffffffff
	.align		4
        /*0008*/ 	.word	0x00000000
	.align		4
        /*000c*/ 	.word	0xfffffffe
	.align		4
        /*0010*/ 	.word	0x00000000
	.align		4
        /*0014*/ 	.word	0xfffffffd
	.align		4
        /*0018*/ 	.word	0x00000000
	.align		4
        /*001c*/ 	.word	0xfffffffc


//--------------------- .nv.constant4             --------------------------
	.section	.nv.constant4,"a",@progbits
	.align	8
	.align		8
.nv.constant4:
        /*0000*/ 	.dword	_$_str


//--------------------- .text.attn_fwd            --------------------------
	.section	.text.attn_fwd,"ax",@progbits
	.align	128
        .global         attn_fwd
        .type           attn_fwd,@function
        .size           attn_fwd,(.L_x_3 - attn_fwd)
        .other          attn_fwd,@"STO_CUDA_ENTRY STV_DEFAULT"
attn_fwd:
.text.attn_fwd:
[----:B------:R-:W-:Y:S01]  /*0000*/  LDC R1, c[0x0][0x28] ;  /* 0x00000a00ff017b82 */ /* 0x000fe20000000800 */
[----:B------:R-:W0:Y:S07]  /*0010*/  S2R R4, SR_TID.X ;  /* 0x0000000000047919 */ /* 0x000e2e0000002100 */
[----:B------:R-:W1:Y:S01]  /*0020*/  S2UR UR7, SR_CTAID.Y ;  /* 0x00000000000779c3 */ /* 0x000e620000002600 */
[----:B------:R-:W-:Y:S01]  /*0030*/  ULDC.64 UR4, c[0x0][0x240] ;  /* 0x0000900000047ab9 */ /* 0x000fe20000000a00 */
[----:B------:R-:W-:Y:S01]  /*0040*/  ULDC.64 UR22, c[0x0][0x208] ;  /* 0x0000820000167ab9 */ /* 0x000fe20000000a00 */
[----:B------:R-:W2:Y:S01]  /*0050*/  S2R R3, SR_CTAID.X ;  /* 0x0000000000037919 */ /* 0x000ea20000002500 */
[----:B------:R-:W-:-:S04]  /*0060*/  ULDC UR21, c[0x0][0x280] ;  /* 0x0000a00000157ab9 */ /* 0x000fc80000000800 */
[----:B------:R-:W3:Y:S08]  /*0070*/  LDC R7, c[0x0][0x248] ;  /* 0x00009200ff077b82 */ /* 0x000ef00000000800 */
[----:B------:R-:W4:Y:S01]  /*0080*/  LDC.64 R10, c[0x0][0x210] ;  /* 0x00008400ff0a7b82 */ /* 0x000f220000000a00 */
[----:B-1----:R-:W-:-:S04]  /*0090*/  UIMAD UR4, UR7, UR4, URZ ;  /* 0x00000004070472a4 */ /* 0x002fc8000f8e023f */
[----:B------:R-:W-:Y:S01]  /*00a0*/  USHF.L.U32 UR6, UR4, 0x1, URZ ;  /* 0x0000000104067899 */ /* 0x000fe2000800063f */
[----:B0-----:R-:W-:Y:S02]  /*00b0*/  LOP3.LUT R2, R4, 0x3f, RZ, 0xc0, !PT ;  /* 0x0000003f04027812 */ /* 0x001fe400078ec0ff */
[----:B------:R-:W-:-:S03]  /*00c0*/  SHF.R.U32.HI R6, RZ, 0x6, R4 ;  /* 0x00000006ff067819 */ /* 0x000fc60000011604 */
[----:B--2---:R-:W-:Y:S01]  /*00d0*/  IMAD R0, R3, 0x40, R2 ;  /* 0x0000004003007824 */ /* 0x004fe200078e0202 */
[----:B------:R-:W-:-:S03]  /*00e0*/  SGXT.U32 R6, R6, 0x1 ;  /* 0x000000010606781a */ /* 0x000fc60000000000 */
[----:B------:R-:W-:Y:S01]  /*00f0*/  IMAD R3, R0, UR5, RZ ;  /* 0x0000000500037c24 */ /* 0x000fe2000f8e02ff */
[----:B------:R-:W-:Y:S01]  /*0100*/  UIMAD.WIDE UR4, UR4, 0x2, URZ ;  /* 0x00000002040478a5 */ /* 0x000fe2000f8e023f */
[----:B---3--:R-:W-:Y:S02]  /*0110*/  IMAD R14, R6, R7, RZ ;  /* 0x00000007060e7224 */ /* 0x008fe400078e02ff */
[C---:B------:R-:W-:Y:S02]  /*0120*/  IMAD.SHL.U32 R5, R3.reuse, 0x2, RZ ;  /* 0x0000000203057824 */ /* 0x040fe400078e00ff */
[----:B------:R-:W-:-:S03]  /*0130*/  IMAD.HI R8, R3, 0x2, RZ ;  /* 0x0000000203087827 */ /* 0x000fc600078e02ff */
[----:B----4-:R-:W-:Y:S01]  /*0140*/  IADD3 R6, P0, P1, R5, UR6, R10 ;  /* 0x0000000605067c10 */ /* 0x010fe2000f91e00a */
[----:B------:R-:W-:-:S03]  /*0150*/  IMAD R16, R7, 0x2, R14 ;  /* 0x0000000207107824 */ /* 0x000fc600078e020e */
[----:B------:R-:W-:Y:S02]  /*0160*/  IADD3.X R3, R8, UR5, R11, P0, P1 ;  /* 0x0000000508037c10 */ /* 0x000fe400087e240b */
[C---:B------:R-:W-:Y:S02]  /*0170*/  LEA R8, R7.reuse, R16, 0x1 ;  /* 0x0000001007087211 */ /* 0x040fe400078e08ff */
[-C--:B------:R-:W-:Y:S02]  /*0180*/  LEA R10, P0, R14, R6.reuse, 0x1 ;  /* 0x000000060e0a7211 */ /* 0x080fe400078008ff */
[-C--:B------:R-:W-:Y:S01]  /*0190*/  LEA R12, P1, R16, R6.reuse, 0x1 ;  /* 0x00000006100c7211 */ /* 0x080fe200078208ff */
[C---:B------:R-:W-:Y:S01]  /*01a0*/  IMAD R20, R7.reuse, 0x2, R8 ;  /* 0x0000000207147824 */ /* 0x040fe200078e0208 */
[-C--:B------:R-:W-:Y:S02]  /*01b0*/  LEA.HI.X.SX32 R11, R14, R3.reuse, 0x1, P0 ;  /* 0x000000030e0b7211 */ /* 0x080fe400000f0eff */
[-C--:B------:R-:W-:Y:S01]  /*01c0*/  LEA R14, P0, R8, R6.reuse, 0x1 ;  /* 0x00000006080e7211 */ /* 0x080fe200078008ff */
[C---:B------:R-:W-:Y:S01]  /*01d0*/  IMAD R22, R7.reuse, 0x2, R20 ;  /* 0x0000000207167824 */ /* 0x040fe200078e0214 */
[-C--:B------:R-:W-:Y:S01]  /*01e0*/  LEA.HI.X.SX32 R13, R16, R3.reuse, 0x1, P1 ;  /* 0x00000003100d7211 */ /* 0x080fe200008f0eff */
[----:B------:R-:W2:Y:S01]  /*01f0*/  LDG.E.U16 R5, desc[UR22][R10.64] ;  /* 0x000000160a057981 */ /* 0x000ea2000c1e1500 */
[----:B------:R-:W-:Y:S01]  /*0200*/  LEA.HI.X.SX32 R15, R8, R3, 0x1, P0 ;  /* 0x00000003080f7211 */ /* 0x000fe200000f0eff */
[----:B------:R-:W-:Y:S01]  /*0210*/  IMAD R24, R7, 0x2, R22 ;  /* 0x0000000207187824 */ /* 0x000fe200078e0216 */
[-C--:B------:R-:W-:Y:S01]  /*0220*/  LEA R18, P1, R22, R6.reuse, 0x1 ;  /* 0x0000000616127211 */ /* 0x080fe200078208ff */
[----:B------:R0:W3:Y:S01]  /*0230*/  LDG.E.U16 R8, desc[UR22][R12.64] ;  /* 0x000000160c087981 */ /* 0x0000e2000c1e1500 */
[----:B------:R-:W-:-:S02]  /*0240*/  LEA R16, P0, R20, R6, 0x1 ;  /* 0x0000000614107211 */ /* 0x000fc400078008ff */
[-C--:B------:R-:W-:Y:S01]  /*0250*/  LEA.HI.X.SX32 R19, R22, R3.reuse, 0x1, P1 ;  /* 0x0000000316137211 */ /* 0x080fe200008f0eff */
[----:B------:R-:W4:Y:S01]  /*0260*/  LDG.E.U16 R9, desc[UR22][R14.64] ;  /* 0x000000160e097981 */ /* 0x000f22000c1e1500 */
[C---:B------:R-:W-:Y:S02]  /*0270*/  LEA R22, R7.reuse, R24, 0x1 ;  /* 0x0000001807167211 */ /* 0x040fe400078e08ff */
[-C--:B------:R-:W-:Y:S01]  /*0280*/  LEA.HI.X.SX32 R17, R20, R3.reuse, 0x1, P0 ;  /* 0x0000000314117211 */ /* 0x080fe200000f0eff */
[----:B------:R-:W5:Y:S01]  /*0290*/  LDG.E.U16 R11, desc[UR22][R18.64] ;  /* 0x00000016120b7981 */ /* 0x000f62000c1e1500 */
[C---:B------:R-:W-:Y:S01]  /*02a0*/  LEA R20, P0, R24.reuse, R6, 0x1 ;  /* 0x0000000618147211 */ /* 0x040fe200078008ff */
[C---:B------:R-:W-:Y:S02]  /*02b0*/  IMAD R26, R7.reuse, 0x2, R22 ;  /* 0x00000002071a7824 */ /* 0x040fe400078e0216 */
[----:B------:R1:W4:Y:S01]  /*02c0*/  LDG.E.U16 R10, desc[UR22][R16.64] ;  /* 0x00000016100a7981 */ /* 0x000322000c1e1500 */
[----:B------:R-:W-:Y:S01]  /*02d0*/  LEA.HI.X.SX32 R21, R24, R3, 0x1, P0 ;  /* 0x0000000318157211 */ /* 0x000fe200000f0eff */
[----:B------:R-:W-:-:S04]  /*02e0*/  IMAD R24, R7, 0x2, R26 ;  /* 0x0000000207187824 */ /* 0x000fc800078e021a */
[C---:B------:R-:W-:Y:S01]  /*02f0*/  IMAD R28, R7.reuse, 0x2, R24 ;  /* 0x00000002071c7824 */ /* 0x040fe200078e0218 */
[C---:B0-----:R-:W-:Y:S01]  /*0300*/  LEA R12, P0, R22.reuse, R6, 0x1 ;  /* 0x00000006160c7211 */ /* 0x041fe200078008ff */
[----:B------:R0:W4:Y:S03]  /*0310*/  LDG.E.U16 R14, desc[UR22][R20.64] ;  /* 0x00000016140e7981 */ /* 0x000126000c1e1500 */
[C---:B------:R-:W-:Y:S02]  /*0320*/  LEA R30, R7.reuse, R28, 0x1 ;  /* 0x0000001c071e7211 */ /* 0x040fe400078e08ff */
[-C--:B------:R-:W-:Y:S02]  /*0330*/  LEA.HI.X.SX32 R13, R22, R3.reuse, 0x1, P0 ;  /* 0x00000003160d7211 */ /* 0x080fe400000f0eff */
[-C--:B------:R-:W-:Y:S01]  /*0340*/  LEA R22, P0, R26, R6.reuse, 0x1 ;  /* 0x000000061a167211 */ /* 0x080fe200078008ff */
[----:B------:R-:W-:Y:S01]  /*0350*/  IMAD R32, R7, 0x2, R30 ;  /* 0x0000000207207824 */ /* 0x000fe200078e021e */
[----:B-1----:R-:W-:Y:S01]  /*0360*/  LEA R16, P1, R24, R6, 0x1 ;  /* 0x0000000618107211 */ /* 0x002fe200078208ff */
[----:B------:R1:W4:Y:S01]  /*0370*/  LDG.E.U16 R15, desc[UR22][R12.64] ;  /* 0x000000160c0f7981 */ /* 0x000322000c1e1500 */
[----:B------:R-:W-:-:S02]  /*0380*/  LEA.HI.X.SX32 R23, R26, R3, 0x1, P0 ;  /* 0x000000031a177211 */ /* 0x000fc400000f0eff */
[-C--:B------:R-:W-:Y:S01]  /*0390*/  LEA.HI.X.SX32 R17, R24, R3.reuse, 0x1, P1 ;  /* 0x0000000318117211 */ /* 0x080fe200008f0eff */
[C---:B------:R-:W-:Y:S01]  /*03a0*/  IMAD R24, R7.reuse, 0x2, R32 ;  /* 0x0000000207187824 */ /* 0x040fe200078e0220 */
[CC--:B------:R-:W-:Y:S01]  /*03b0*/  LEA R18, P0, R28.reuse, R6.reuse, 0x1 ;  /* 0x000000061c127211 */ /* 0x0c0fe200078008ff */
[----:B------:R-:W4:Y:S02]  /*03c0*/  LDG.E.U16 R29, desc[UR22][R22.64] ;  /* 0x00000016161d7981 */ /* 0x000f24000c1e1500 */
[C---:B------:R-:W-:Y:S01]  /*03d0*/  IMAD R26, R7.reuse, 0x2, R24 ;  /* 0x00000002071a7824 */ /* 0x040fe200078e0218 */
[-C--:B------:R-:W-:Y:S01]  /*03e0*/  LEA.HI.X.SX32 R19, R28, R3.reuse, 0x1, P0 ;  /* 0x000000031c137211 */ /* 0x080fe200000f0eff */
[----:B------:R1:W3:Y:S01]  /*03f0*/  LDG.E.U16 R31, desc[UR22][R16.64] ;  /* 0x00000016101f7981 */ /* 0x0002e2000c1e1500 */
[C---:B0-----:R-:W-:Y:S02]  /*0400*/  LEA R20, P0, R24.reuse, R6, 0x1 ;  /* 0x0000000618147211 */ /* 0x041fe400078008ff */
[----:B------:R-:W-:Y:S01]  /*0410*/  LEA R28, R7, R26, 0x1 ;  /* 0x0000001a071c7211 */ /* 0x000fe200078e08ff */
[----:B------:R-:W4:Y:S01]  /*0420*/  LDG.E.U16 R18, desc[UR22][R18.64] ;  /* 0x0000001612127981 */ /* 0x000f22000c1e1500 */
[----:B------:R-:W-:-:S02]  /*0430*/  LEA.HI.X.SX32 R21, R24, R3, 0x1, P0 ;  /* 0x0000000318157211 */ /* 0x000fc400000f0eff */
[-C--:B------:R-:W-:Y:S01]  /*0440*/  LEA R24, P1, R26, R6.reuse, 0x1 ;  /* 0x000000061a187211 */ /* 0x080fe200078208ff */
[----:B------:R-:W-:Y:S01]  /*0450*/  IMAD R7, R7, 0x2, R28 ;  /* 0x0000000207077824 */ /* 0x000fe200078e021c */
[-C--:B-1----:R-:W-:Y:S02]  /*0460*/  LEA R12, P0, R30, R6.reuse, 0x1 ;  /* 0x000000061e0c7211 */ /* 0x082fe400078008ff */
[-C--:B------:R-:W-:Y:S01]  /*0470*/  LEA.HI.X.SX32 R25, R26, R3.reuse, 0x1, P1 ;  /* 0x000000031a197211 */ /* 0x080fe200008f0eff */
[----:B------:R-:W4:Y:S01]  /*0480*/  LDG.E.U16 R21, desc[UR22][R20.64] ;  /* 0x0000001614157981 */ /* 0x000f22000c1e1500 */
[-C--:B------:R-:W-:Y:S02]  /*0490*/  LEA R26, P1, R28, R6.reuse, 0x1 ;  /* 0x000000061c1a7211 */ /* 0x080fe400078208ff */
[----:B------:R-:W-:Y:S01]  /*04a0*/  LEA.HI.X.SX32 R13, R30, R3, 0x1, P0 ;  /* 0x000000031e0d7211 */ /* 0x000fe200000f0eff */
[----:B------:R-:W4:Y:S01]  /*04b0*/  LDG.E.U16 R24, desc[UR22][R24.64] ;  /* 0x0000001618187981 */ /* 0x000f22000c1e1500 */
[----:B------:R-:W-:-:S02]  /*04c0*/  LEA R16, P0, R32, R6, 0x1 ;  /* 0x0000000620107211 */ /* 0x000fc400078008ff */
[-C--:B------:R-:W-:Y:S01]  /*04d0*/  LEA.HI.X.SX32 R27, R28, R3.reuse, 0x1, P1 ;  /* 0x000000031c1b7211 */ /* 0x080fe200008f0eff */
[----:B------:R-:W4:Y:S01]  /*04e0*/  LDG.E.U16 R12, desc[UR22][R12.64] ;  /* 0x000000160c0c7981 */ /* 0x000f22000c1e1500 */
[C---:B------:R-:W-:Y:S02]  /*04f0*/  LEA R6, P1, R7.reuse, R6, 0x1 ;  /* 0x0000000607067211 */ /* 0x040fe400078208ff */
[-C--:B------:R-:W-:Y:S01]  /*0500*/  LEA.HI.X.SX32 R17, R32, R3.reuse, 0x1, P0 ;  /* 0x0000000320117211 */ /* 0x080fe200000f0eff */
[----:B------:R-:W4:Y:S01]  /*0510*/  LDG.E.U16 R26, desc[UR22][R26.64] ;  /* 0x000000161a1a7981 */ /* 0x000f22000c1e1500 */
[----:B------:R-:W-:-:S03]  /*0520*/  LEA.HI.X.SX32 R7, R7, R3, 0x1, P1 ;  /* 0x0000000307077211 */ /* 0x000fc600008f0eff */
[----:B------:R-:W4:Y:S04]  /*0530*/  LDG.E.U16 R16, desc[UR22][R16.64] ;  /* 0x0000001610107981 */ /* 0x000f28000c1e1500 */
[----:B------:R0:W4:Y:S01]  /*0540*/  LDG.E.U16 R6, desc[UR22][R6.64] ;  /* 0x0000001606067981 */ /* 0x000122000c1e1500 */
[----:B------:R-:W1:Y:S01]  /*0550*/  S2UR UR4, SR_CgaCtaId ;  /* 0x00000000000479c3 */ /* 0x000e620000008800 */
[----:B------:R-:W-:Y:S01]  /*0560*/  SHF.R.S32.HI R22, RZ, 0x6, R4 ;  /* 0x00000006ff167819 */ /* 0x000fe20000011404 */
[----:B------:R-:W-:Y:S01]  /*0570*/  UISETP.GE.AND UP0, UPT, UR21, 0x1, UPT ;  /* 0x000000011500788c */ /* 0x000fe2000bf06270 */
[----:B------:R-:W-:Y:S01]  /*0580*/  IMAD.SHL.U32 R3, R2, 0x2, RZ ;  /* 0x0000000202037824 */ /* 0x000fe200078e00ff */
[----:B------:R-:W-:Y:S01]  /*0590*/  UMOV UR20, 0x400 ;  /* 0x0000040000147882 */ /* 0x000fe20000000000 */
[----:B------:R-:W-:-:S03]  /*05a0*/  SGXT R22, R22, 0x1 ;  /* 0x000000011616781a */ /* 0x000fc60000000200 */
[----:B------:R-:W-:Y:S02]  /*05b0*/  PLOP3.LUT P0, PT, PT, PT, UP0, 0x80, 0x0 ;  /* 0x000000000000781c */ /* 0x000fe40003f0f008 */
[----:B------:R-:W-:-:S04]  /*05c0*/  LOP3.LUT R22, R3, 0x90, R22, 0x78, !PT ;  /* 0x0000009003167812 */ /* 0x000fc800078e7816 */
[C---:B------:R-:W-:Y:S02]  /*05d0*/  LOP3.LUT R23, R22.reuse, 0x20, RZ, 0x3c, !PT ;  /* 0x0000002016177812 */ /* 0x040fe400078e3cff */
[C---:B0-----:R-:W-:Y:S01]  /*05e0*/  LOP3.LUT R7, R22.reuse, 0x40, RZ, 0x3c, !PT ;  /* 0x0000004016077812 */ /* 0x041fe200078e3cff */
[----:B-1----:R-:W-:Y:S01]  /*05f0*/  ULEA UR20, UR4, UR20, 0x18 ;  /* 0x0000001404147291 */ /* 0x002fe2000f8ec03f */
[----:B------:R-:W-:Y:S01]  /*0600*/  LOP3.LUT R13, R22, 0x60, RZ, 0x3c, !PT ;  /* 0x00000060160d7812 */ /* 0x000fe200078e3cff */
[----:B------:R-:W-:Y:S01]  /*0610*/  IMAD.MOV.U32 R3, RZ, RZ, -0x800000 ;  /* 0xff800000ff037424 */ /* 0x000fe200078e00ff */
[----:B------:R-:W-:Y:S01]  /*0620*/  CS2R R32, SRZ ;  /* 0x0000000000207805 */ /* 0x000fe2000001ff00 */
[----:B------:R-:W-:Y:S01]  /*0630*/  IMAD.MOV.U32 R20, RZ, RZ, 0x3f800000 ;  /* 0x3f800000ff147424 */ /* 0x000fe200078e00ff */
[----:B------:R-:W-:Y:S01]  /*0640*/  CS2R R34, SRZ ;  /* 0x0000000000227805 */ /* 0x000fe2000001ff00 */
[----:B------:R-:W-:Y:S01]  /*0650*/  IMAD.MOV.U32 R2, RZ, RZ, -0x800000 ;  /* 0xff800000ff027424 */ /* 0x000fe200078e00ff */
[----:B------:R-:W-:-:S02]  /*0660*/  CS2R R36, SRZ ;  /* 0x0000000000247805 */ /* 0x000fc4000001ff00 */
[----:B------:R-:W-:Y:S01]  /*0670*/  CS2R R38, SRZ ;  /* 0x0000000000267805 */ /* 0x000fe2000001ff00 */
[----:B--2---:R-:W-:Y:S04]  /*0680*/  STS.U16 [R22+UR20], R5 ;  /* 0x0000000516007988 */ /* 0x004fe80008000414 */
[----:B-----5:R-:W-:Y:S04]  /*0690*/  STS.U16 [R22+UR20+0x400], R11 ;  /* 0x0004000b16007988 */ /* 0x020fe80008000414 */
[----:B---3--:R-:W-:Y:S04]  /*06a0*/  STS.U16 [R22+UR20+0x800], R31 ;  /* 0x0008001f16007988 */ /* 0x008fe80008000414 */
[----:B----4-:R0:W-:Y:S04]  /*06b0*/  STS.U16 [R22+UR20+0xc00], R21 ;  /* 0x000c001516007988 */ /* 0x0101e80008000414 */
[----:B------:R-:W-:Y:S04]  /*06c0*/  STS.U16 [R23+UR20+0x100], R8 ;  /* 0x0001000817007988 */ /* 0x000fe80008000414 */
[----:B------:R-:W-:Y:S04]  /*06d0*/  STS.U16 [R23+UR20+0x500], R14 ;  /* 0x0005000e17007988 */ /* 0x000fe80008000414 */
[----:B------:R-:W-:Y:S04]  /*06e0*/  STS.U16 [R23+UR20+0x900], R18 ;  /* 0x0009001217007988 */ /* 0x000fe80008000414 */
[----:B------:R1:W-:Y:S04]  /*06f0*/  STS.U16 [R23+UR20+0xd00], R24 ;  /* 0x000d001817007988 */ /* 0x0003e80008000414 */
[----:B------:R-:W-:Y:S04]  /*0700*/  STS.U16 [R7+UR20+0x200], R9 ;  /* 0x0002000907007988 */ /* 0x000fe80008000414 */
[----:B------:R-:W-:Y:S04]  /*0710*/  STS.U16 [R7+UR20+0x600], R15 ;  /* 0x0006000f07007988 */ /* 0x000fe80008000414 */
[----:B------:R-:W-:Y:S04]  /*0720*/  STS.U16 [R7+UR20+0xa00], R12 ;  /* 0x000a000c07007988 */ /* 0x000fe80008000414 */
[----:B------:R2:W-:Y:S01]  /*0730*/  STS.U16 [R7+UR20+0xe00], R26 ;  /* 0x000e001a07007988 */ /* 0x0005e20008000414 */
[----:B0-----:R-:W-:-:S03]  /*0740*/  MOV R21, 0x3f800000 ;  /* 0x3f80000000157802 */ /* 0x001fc60000000f00 */
[----:B------:R-:W-:Y:S01]  /*0750*/  STS.U16 [R13+UR20+0x300], R10 ;  /* 0x0003000a0d007988 */ /* 0x000fe20008000414 */
[----:B-1----:R-:W-:-:S03]  /*0760*/  CS2R R24, SRZ ;  /* 0x0000000000187805 */ /* 0x002fc6000001ff00 */
[----:B------:R0:W-:Y:S01]  /*0770*/  STS.U16 [R13+UR20+0x700], R29 ;  /* 0x0007001d0d007988 */ /* 0x0001e20008000414 */
[----:B------:R-:W-:-:S03]  /*0780*/  CS2R R30, SRZ ;  /* 0x00000000001e7805 */ /* 0x000fc6000001ff00 */
[----:B------:R1:W-:Y:S01]  /*0790*/  STS.U16 [R13+UR20+0xb00], R16 ;  /* 0x000b00100d007988 */ /* 0x0003e20008000414 */
[----:B--2---:R-:W-:-:S03]  /*07a0*/  CS2R R26, SRZ ;  /* 0x00000000001a7805 */ /* 0x004fc6000001ff00 */
[----:B------:R1:W-:Y:S01]  /*07b0*/  STS.U16 [R13+UR20+0xf00], R6 ;  /* 0x000f00060d007988 */ /* 0x0003e20008000414 */
[----:B0-----:R-:W-:Y:S01]  /*07c0*/  CS2R R28, SRZ ;  /* 0x00000000001c7805 */ /* 0x001fe2000001ff00 */
[----:B------:R-:W-:Y:S06]  /*07d0*/  @!P0 BRA `(.L_x_0) ;  /* 0x0000000c00bc8947 */ /* 0x000fec0003800000 */
[----:B------:R-:W-:Y:S01]  /*07e0*/  ULDC.64 UR14, c[0x0][0x260] ;  /* 0x00009800000e7ab9 */ /* 0x000fe20000000a00 */
[----:B------:R-:W0:Y:S01]  /*07f0*/  LDC R14, c[0x0][0x268] ;  /* 0x00009a00ff0e7b82 */ /* 0x000e220000000800 */
[----:B------:R-:W-:Y:S01]  /*0800*/  UIMAD UR14, UR7, UR14, URZ ;  /* 0x0000000e070e72a4 */ /* 0x000fe2000f8e023f */
[C---:B------:R-:W-:Y:S01]  /*0810*/  LOP3.LUT R2, R4.reuse, 0x1f, RZ, 0xc0, !PT ;  /* 0x0000001f04027812 */ /* 0x040fe200078ec0ff */
[----:B------:R-:W-:Y:S01]  /*0820*/  ULDC.64 UR12, c[0x0][0x250] ;  /* 0x00009400000c7ab9 */ /* 0x000fe20000000a00 */
[----:B------:R-:W-:Y:S01]  /*0830*/  LOP3.LUT R5, R4, 0xf, RZ, 0xc0, !PT ;  /* 0x0000000f04057812 */ /* 0x000fe200078ec0ff */
[----:B------:R-:W-:Y:S01]  /*0840*/  UIMAD UR12, UR7, UR12, URZ ;  /* 0x0000000c070c72a4 */ /* 0x000fe2000f8e023f */
[--C-:B------:R-:W-:Y:S01]  /*0850*/  SHF.R.U32.HI R9, RZ, 0x5, R4.reuse ;  /* 0x00000005ff097819 */ /* 0x100fe20000011604 */
[----:B------:R-:W-:Y:S01]  /*0860*/  ULDC UR4, c[0x0][0x258] ;  /* 0x0000960000047ab9 */ /* 0x000fe20000000800 */
[----:B------:R-:W-:Y:S01]  /*0870*/  USHF.L.U32 UR5, UR14, 0x1, URZ ;  /* 0x000000010e057899 */ /* 0x000fe2000800063f */
[----:B------:R-:W-:Y:S01]  /*0880*/  IMAD R3, R2, UR4, RZ ;  /* 0x0000000402037c24 */ /* 0x000fe2000f8e02ff */
[----:B------:R-:W-:Y:S01]  /*0890*/  USHF.L.U32 UR4, UR12, 0x1, URZ ;  /* 0x000000010c047899 */ /* 0x000fe2000800063f */
[----:B-1----:R-:W-:Y:S01]  /*08a0*/  IMAD R6, R5, UR15, RZ ;  /* 0x0000000f05067c24 */ /* 0x002fe2000f8e02ff */
[----:B------:R-:W-:Y:S01]  /*08b0*/  SHF.R.U32.HI R8, RZ, 0x4, R4 ;  /* 0x00000004ff087819 */ /* 0x000fe20000011604 */
[----:B------:R-:W-:Y:S01]  /*08c0*/  IMAD.SHL.U32 R2, R3, 0x2, RZ ;  /* 0x0000000203027824 */ /* 0x000fe200078e00ff */
[----:B------:R-:W-:Y:S01]  /*08d0*/  ULDC.64 UR16, c[0x0][0x220] ;  /* 0x0000880000107ab9 */ /* 0x000fe20000000a00 */
[----:B------:R-:W-:Y:S01]  /*08e0*/  IMAD.U32 R7, RZ, RZ, UR5 ;  /* 0x00000005ff077e24 */ /* 0x000fe2000f8e00ff */
[----:B------:R-:W-:Y:S01]  /*08f0*/  SHF.L.U32 R4, R6, 0x1, RZ ;  /* 0x0000000106047819 */ /* 0x000fe200000006ff */
[----:B------:R-:W-:Y:S01]  /*0900*/  IMAD.U32 R5, RZ, RZ, UR4 ;  /* 0x00000004ff057e24 */ /* 0x000fe2000f8e00ff */
[----:B------:R-:W-:Y:S01]  /*0910*/  ULDC.64 UR10, c[0x0][0x218] ;  /* 0x00008600000a7ab9 */ /* 0x000fe20000000a00 */
[----:B------:R-:W-:Y:S01]  /*0920*/  UIMAD.WIDE UR4, UR12, 0x2, URZ ;  /* 0x000000020c0478a5 */ /* 0x000fe2000f8e023f */
[----:B------:R-:W-:Y:S01]  /*0930*/  IADD3 R18, P2, P3, R4, UR16, R7 ;  /* 0x0000001004127c10 */ /* 0x000fe2000fb5e007 */
[----:B------:R-:W-:Y:S01]  /*0940*/  UIMAD.WIDE UR8, UR14, 0x2, URZ ;  /* 0x000000020e0878a5 */ /* 0x000fe2000f8e023f */
[----:B------:R-:W-:Y:S01]  /*0950*/  SGXT.U32 R4, R9, 0x2 ;  /* 0x000000020904781a */ /* 0x000fe20000000000 */
[----:B------:R-:W-:Y:S01]  /*0960*/  IMAD.HI R3, R3, 0x2, RZ ;  /* 0x0000000203037827 */ /* 0x000fe200078e02ff */
[----:B------:R-:W-:Y:S01]  /*0970*/  IADD3 R10, P0, P1, R2, UR10, R5 ;  /* 0x0000000a020a7c10 */ /* 0x000fe2000f91e005 */
[----:B------:R-:W-:Y:S01]  /*0980*/  UIADD3 UR6, UR20, 0x1000, URZ ;  /* 0x0000100014067890 */ /* 0x000fe2000fffe03f */
[----:B------:R-:W-:Y:S01]  /*0990*/  SGXT.U32 R2, R8, 0x3 ;  /* 0x000000030802781a */ /* 0x000fe20000000000 */
[----:B------:R-:W-:Y:S01]  /*09a0*/  IMAD.U32 R8, RZ, RZ, UR13 ;  /* 0x0000000dff087e24 */ /* 0x000fe2000f8e00ff */
[----:B------:R-:W-:Y:S01]  /*09b0*/  MOV R9, UR13 ;  /* 0x0000000d00097c02 */ /* 0x000fe20008000f00 */
[----:B------:R-:W-:Y:S01]  /*09c0*/  IMAD R5, R4, UR13, RZ ;  /* 0x0000000d04057c24 */ /* 0x000fe2000f8e02ff */
[----:B------:R-:W-:Y:S01]  /*09d0*/  MOV R7, UR9 ;  /* 0x0000000900077c02 */ /* 0x000fe20008000f00 */
[----:B0-----:R-:W-:Y:S01]  /*09e0*/  IMAD R13, R2, R14, RZ ;  /* 0x0000000e020d7224 */ /* 0x001fe200078e02ff */
[----:B------:R-:W-:Y:S01]  /*09f0*/  USHF.R.U32.HI UR8, URZ, 0x4, UR20 ;  /* 0x000000043f087899 */ /* 0x000fe20008011614 */
[----:B------:R-:W-:Y:S01]  /*0a00*/  IMAD R2, R8, 0x4, R5 ;  /* 0x0000000408027824 */ /* 0x000fe200078e0205 */
[----:B------:R-:W-:Y:S01]  /*0a10*/  USHF.R.U32.HI UR6, URZ, 0x4, UR6 ;  /* 0x000000043f067899 */ /* 0x000fe20008011606 */
[----:B------:R-:W-:Y:S01]  /*0a20*/  IMAD.HI R6, R6, 0x2, RZ ;  /* 0x0000000206067827 */ /* 0x000fe200078e02ff */
[----:B------:R-:W-:Y:S01]  /*0a30*/  USGXT.U32 UR8, UR8, 0xe ;  /* 0x0000000e0808789a */ /* 0x000fe20008000000 */
[----:B------:R-:W-:Y:S01]  /*0a40*/  MOV R49, 0xff800000 ;  /* 0xff80000000317802 */ /* 0x000fe20000000f00 */
[----:B------:R-:W-:Y:S01]  /*0a50*/  USGXT.U32 UR10, UR6, 0xe ;  /* 0x0000000e060a789a */ /* 0x000fe20008000000 */
[----:B------:R-:W-:Y:S01]  /*0a60*/  IMAD.U32 R12, RZ, RZ, UR5 ;  /* 0x00000005ff0c7e24 */ /* 0x000fe2000f8e00ff */
[----:B------:R-:W-:Y:S01]  /*0a70*/  IADD3.X R20, R6, UR17, R7, P2, P3 ;  /* 0x0000001106147c10 */ /* 0x000fe200097e6407 */
[----:B------:R-:W-:Y:S01]  /*0a80*/  IMAD.U32 R16, RZ, RZ, UR13 ;  /* 0x0000000dff107e24 */ /* 0x000fe2000f8e00ff */
[----:B------:R-:W-:Y:S01]  /*0a90*/  CS2R R24, SRZ ;  /* 0x0000000000187805 */ /* 0x000fe2000001ff00 */
[----:B------:R-:W-:Y:S01]  /*0aa0*/  IMAD R9, R9, 0x4, R2 ;  /* 0x0000000409097824 */ /* 0x000fe200078e0202 */
[----:B------:R-:W-:Y:S01]  /*0ab0*/  IADD3.X R12, R3, UR11, R12, P0, P1 ;  /* 0x0000000b030c7c10 */ /* 0x000fe200087e240c */
[----:B------:R-:W-:Y:S01]  /*0ac0*/  IMAD R15, R14, 0x8, R13 ;  /* 0x000000080e0f7824 */ /* 0x000fe200078e020d */
[-C--:B------:R-:W-:Y:S01]  /*0ad0*/  LEA R6, P1, R2, R10.reuse, 0x1 ;  /* 0x0000000a02067211 */ /* 0x080fe200078208ff */
[----:B------:R-:W-:Y:S01]  /*0ae0*/  IMAD.MOV.U32 R21, RZ, RZ, 0x3f800000 ;  /* 0x3f800000ff157424 */ /* 0x000fe200078e00ff */
[----:B------:R-:W-:Y:S01]  /*0af0*/  LEA R3, R16, R9, 0x2 ;  /* 0x0000000910037211 */ /* 0x000fe200078e10ff */
[----:B------:R-:W-:Y:S01]  /*0b00*/  IMAD R17, R14, 0x8, R15 ;  /* 0x000000080e117824 */ /* 0x000fe200078e020f */
[-C--:B------:R-:W-:Y:S01]  /*0b10*/  LEA R4, P0, R5, R10.reuse, 0x1 ;  /* 0x0000000a05047211 */ /* 0x080fe200078008ff */
[----:B------:R-:W-:Y:S01]  /*0b20*/  IMAD.MOV.U32 R48, RZ, RZ, -0x800000 ;  /* 0xff800000ff307424 */ /* 0x000fe200078e00ff */
[----:B------:R-:W-:-:S02]  /*0b30*/  LEA R8, P2, R9, R10, 0x1 ;  /* 0x0000000a09087211 */ /* 0x000fc400078408ff */
[----:B------:R-:W-:Y:S02]  /*0b40*/  CS2R R26, SRZ ;  /* 0x00000000001a7805 */ /* 0x000fe4000001ff00 */
[----:B------:R-:W-:Y:S02]  /*0b50*/  LEA R10, P3, R3, R10, 0x1 ;  /* 0x0000000a030a7211 */ /* 0x000fe400078608ff */
[----:B------:R-:W-:Y:S02]  /*0b60*/  CS2R R28, SRZ ;  /* 0x00000000001c7805 */ /* 0x000fe4000001ff00 */
[-C--:B------:R-:W-:Y:S01]  /*0b70*/  LEA.HI.X.SX32 R7, R2, R12.reuse, 0x1, P1 ;  /* 0x0000000c02077211 */ /* 0x080fe200008f0eff */
[----:B------:R-:W-:Y:S01]  /*0b80*/  IMAD R2, R14, 0x8, R17 ;  /* 0x000000080e027824 */ /* 0x000fe200078e0211 */
[----:B------:R-:W-:Y:S02]  /*0b90*/  LEA.HI.X.SX32 R5, R5, R12, 0x1, P0 ;  /* 0x0000000c05057211 */ /* 0x000fe400000f0eff */
[----:B------:R-:W-:-:S02]  /*0ba0*/  CS2R R30, SRZ ;  /* 0x00000000001e7805 */ /* 0x000fc4000001ff00 */
[-C--:B------:R-:W-:Y:S02]  /*0bb0*/  LEA.HI.X.SX32 R9, R9, R12.reuse, 0x1, P2 ;  /* 0x0000000c09097211 */ /* 0x080fe400010f0eff */
[----:B------:R-:W-:Y:S02]  /*0bc0*/  CS2R R32, SRZ ;  /* 0x0000000000207805 */ /* 0x000fe4000001ff00 */
[----:B------:R-:W-:Y:S02]  /*0bd0*/  LEA.HI.X.SX32 R11, R3, R12, 0x1, P3 ;  /* 0x0000000c030b7211 */ /* 0x000fe400018f0eff */
[----:B------:R-:W-:Y:S02]  /*0be0*/  CS2R R34, SRZ ;  /* 0x0000000000227805 */ /* 0x000fe4000001ff00 */
[----:B------:R-:W-:Y:S02]  /*0bf0*/  LEA R12, P0, R13, R18, 0x1 ;  /* 0x000000120d0c7211 */ /* 0x000fe400078008ff */
[----:B------:R-:W-:-:S02]  /*0c00*/  CS2R R36, SRZ ;  /* 0x0000000000247805 */ /* 0x000fc4000001ff00 */
[-C--:B------:R-:W-:Y:S02]  /*0c10*/  LEA R14, P1, R15, R18.reuse, 0x1 ;  /* 0x000000120f0e7211 */ /* 0x080fe400078208ff */
[----:B------:R-:W-:Y:S02]  /*0c20*/  CS2R R38, SRZ ;  /* 0x0000000000267805 */ /* 0x000fe4000001ff00 */
[-C--:B------:R-:W-:Y:S01]  /*0c30*/  LEA R16, P2, R17, R18.reuse, 0x1 ;  /* 0x0000001211107211 */ /* 0x080fe200078408ff */
[----:B------:R-:W-:Y:S01]  /*0c40*/  UMOV UR16, 0x80 ;  /* 0x0000008000107882 */ /* 0x000fe20000000000 */
[C---:B------:R-:W-:Y:S01]  /*0c50*/  LEA R18, P3, R2.reuse, R18, 0x1 ;  /* 0x0000001202127211 */ /* 0x040fe200078608ff */
[----:B------:R-:W-:Y:S01]  /*0c60*/  UMOV UR17, 0x40000040 ;  /* 0x4000004000117882 */ /* 0x000fe20000000000 */
[-C--:B------:R-:W-:Y:S01]  /*0c70*/  LEA.HI.X.SX32 R13, R13, R20.reuse, 0x1, P0 ;  /* 0x000000140d0d7211 */ /* 0x080fe200000f0eff */
[----:B------:R-:W-:Y:S01]  /*0c80*/  UMOV UR18, 0xfffffffe ;  /* 0xfffffffe00127882 */ /* 0x000fe20000000000 */
[-C--:B------:R-:W-:Y:S01]  /*0c90*/  LEA.HI.X.SX32 R15, R15, R20.reuse, 0x1, P1 ;  /* 0x000000140f0f7211 */ /* 0x080fe200008f0eff */
[----:B------:R-:W-:Y:S01]  /*0ca0*/  UMOV UR19, 0x7fffffdf ;  /* 0x7fffffdf00137882 */ /* 0x000fe20000000000 */
[-C--:B------:R-:W-:Y:S01]  /*0cb0*/  LEA.HI.X.SX32 R17, R17, R20.reuse, 0x1, P2 ;  /* 0x0000001411117211 */ /* 0x080fe200010f0eff */
[----:B------:R-:W-:Y:S01]  /*0cc0*/  UMOV UR9, URZ ;  /* 0x0000003f00097c82 */ /* 0x000fe20008000000 */
[----:B------:R-:W-:Y:S01]  /*0cd0*/  LEA.HI.X.SX32 R19, R2, R20, 0x1, P3 ;  /* 0x0000001402137211 */ /* 0x000fe200018f0eff */
[----:B------:R-:W-:Y:S01]  /*0ce0*/  IMAD.MOV.U32 R20, RZ, RZ, 0x3f800000 ;  /* 0x3f800000ff147424 */ /* 0x000fe200078e00ff */
[----:B------:R-:W-:Y:S01]  /*0cf0*/  UMOV UR11, URZ ;  /* 0x0000003f000b7c82 */ /* 0x000fe20008000000 */
[----:B------:R-:W-:Y:S01]  /*0d00*/  UMOV UR4, URZ ;  /* 0x0000003f00047c82 */ /* 0x000fe20008000000 */
[----:B------:R-:W-:Y:S01]  /*0d10*/  UMOV UR5, URZ ;  /* 0x0000003f00057c82 */ /* 0x000fe20008000000 */
[----:B------:R-:W-:-:S02]  /*0d20*/  UIADD3.64 UR16, UR8, UR16, URZ ;  /* 0x0000001008107297 */ /* 0x000fc4000fffe03f */
[----:B------:R-:W-:Y:S01]  /*0d30*/  UIADD3.64 UR18, UR10, -UR18, URZ ;  /* 0x800000120a127297 */ /* 0x000fe2000fffe03f */
[----:B------:R-:W-:Y:S01]  /*0d40*/  UMOV UR6, URZ ;  /* 0x0000003f00067c82 */ /* 0x000fe20008000000 */
[----:B------:R-:W-:-:S10]  /*0d50*/  ULDC UR12, c[0x0][0x238] ;  /* 0x00008e00000c7ab9 */ /* 0x000fd40000000800 */
.L_x_1:
[----:B------:R-:W-:Y:S01]  /*0d60*/  MOV R45, UR4 ;  /* 0x00000004002d7c02 */ /* 0x000fe20008000f00 */
[----:B------:R-:W-:Y:S01]  /*0d70*/  IMAD.U32 R41, RZ, RZ, UR4 ;  /* 0x00000004ff297e24 */ /* 0x000fe2000f8e00ff */
[----:B------:R-:W-:Y:S01]  /*0d80*/  MOV R43, UR4 ;  /* 0x00000004002b7c02 */ /* 0x000fe20008000f00 */
[----:B------:R-:W-:Y:S02]  /*0d90*/  IMAD.U32 R3, RZ, RZ, UR4 ;  /* 0x00000004ff037e24 */ /* 0x000fe4000f8e00ff */
[----:B------:R-:W-:-:S04]  /*0da0*/  IMAD.WIDE R44, R45, 0x2, R4 ;  /* 0x000000022d2c7825 */ /* 0x000fc800078e0204 */
[----:B------:R-:W-:Y:S02]  /*0db0*/  IMAD.WIDE R40, R41, 0x2, R8 ;  /* 0x0000000229287825 */ /* 0x000fe400078e0208 */
[----:B------:R-:W2:Y:S02]  /*0dc0*/  LDG.E.U16 R45, desc[UR22][R44.64] ;  /* 0x000000162c2d7981 */ /* 0x000ea4000c1e1500 */
[----:B------:R-:W-:Y:S02]  /*0dd0*/  IMAD.WIDE R42, R43, 0x2, R10 ;  /* 0x000000022b2a7825 */ /* 0x000fe400078e020a */
[----:B------:R-:W3:Y:S02]  /*0de0*/  LDG.E.U16 R41, desc[UR22][R40.64] ;  /* 0x0000001628297981 */ /* 0x000ee4000c1e1500 */
[----:B------:R-:W-:Y:S02]  /*0df0*/  IMAD.WIDE R2, R3, 0x2, R6 ;  /* 0x0000000203027825 */ /* 0x000fe400078e0206 */
[----:B------:R-:W4:Y:S04]  /*0e00*/  LDG.E.U16 R42, desc[UR22][R42.64] ;  /* 0x000000162a2a7981 */ /* 0x000f28000c1e1500 */
[----:B------:R0:W5:Y:S01]  /*0e10*/  LDG.E.U16 R46, desc[UR22][R2.64] ;  /* 0x00000016022e7981 */ /* 0x000162000c1e1500 */
[----:B------:R-:W-:Y:S01]  /*0e20*/  BAR.SYNC.DEFER_BLOCKING 0x0 ;  /* 0x0000000000007b1d */ /* 0x000fe20000010000 */
[----:B------:R-:W-:-:S04]  /*0e30*/  IMAD.U32 R51, RZ, RZ, UR5 ;  /* 0x00000005ff337e24 */ /* 0x000fc8000f8e00ff */
[----:B------:R-:W-:Y:S01]  /*0e40*/  IMAD.WIDE R50, R51, 0x2, R14 ;  /* 0x0000000233327825 */ /* 0x000fe200078e020e */
[----:B------:R-:W-:-:S03]  /*0e50*/  MOV R53, UR5 ;  /* 0x0000000500357c02 */ /* 0x000fc60008000f00 */
[----:B------:R-:W-:Y:S02]  /*0e60*/  IMAD.U32 R47, RZ, RZ, UR5 ;  /* 0x00000005ff2f7e24 */ /* 0x000fe4000f8e00ff */
[----:B------:R-:W-:-:S04]  /*0e70*/  IMAD.WIDE R52, R53, 0x2, R16 ;  /* 0x0000000235347825 */ /* 0x000fc800078e0210 */
[----:B0-----:R-:W-:Y:S01]  /*0e80*/  IMAD.WIDE R2, R47, 0x2, R12 ;  /* 0x000000022f027825 */ /* 0x001fe200078e020c */
[----:B------:R-:W-:Y:S01]  /*0e90*/  UMOV UR24, UR8 ;  /* 0x0000000800187c82 */ /* 0x000fe20008000000 */
[----:B------:R-:W-:Y:S01]  /*0ea0*/  UMOV UR25, 0x40000040 ;  /* 0x4000004000197882 */ /* 0x000fe20000000000 */
[----:B------:R-:W-:Y:S01]  /*0eb0*/  UMOV UR26, UR10 ;  /* 0x0000000a001a7c82 */ /* 0x000fe20008000000 */
[----:B------:R-:W-:Y:S01]  /*0ec0*/  UMOV UR27, 0x80000020 ;  /* 0x80000020001b7882 */ /* 0x000fe20000000000 */
[----:B--2---:R-:W-:Y:S04]  /*0ed0*/  STS.U16 [R22+UR20+0x1000], R45 ;  /* 0x0010002d16007988 */ /* 0x004fe80008000414 */
[----:B---3--:R0:W-:Y:S04]  /*0ee0*/  STS.U16 [R22+UR20+0x1200], R41 ;  /* 0x0012002916007988 */ /* 0x0081e80008000414 */
[----:B----4-:R-:W-:Y:S04]  /*0ef0*/  STS.U16 [R23+UR20+0x1300], R42 ;  /* 0x0013002a17007988 */ /* 0x010fe80008000414 */
[----:B-----5:R1:W-:Y:S01]  /*0f00*/  STS.U16 [R23+UR20+0x1100], R46 ;  /* 0x0011002e17007988 */ /* 0x0203e20008000414 */
[----:B------:R2:W-:Y:S06]  /*0f10*/  MEMBAR.ALL.CTA ;  /* 0x0000000000007992 */ /* 0x0005ec0000008000 */
[----:B--2---:R-:W2:Y:S02]  /*0f20*/  FENCE.VIEW.ASYNC.S ;  /* 0x00000000000073c6 */ /* 0x004ea40000000000 */
[----:B--2---:R-:W-:Y:S06]  /*0f30*/  BAR.SYNC.DEFER_BLOCKING 0x0 ;  /* 0x0000000000007b1d */ /* 0x004fec0000010000 */
[----:B------:R-:W2:Y:S04]  /*0f40*/  LDG.E.U16 R50, desc[UR22][R50.64] ;  /* 0x0000001632327981 */ /* 0x000ea8000c1e1500 */
[----:B------:R-:W3:Y:S04]  /*0f50*/  LDG.E.U16 R3, desc[UR22][R2.64] ;  /* 0x0000001602037981 */ /* 0x000ee8000c1e1500 */
[----:B------:R4:W5:Y:S01]  /*0f60*/  LDG.E.U16 R2, desc[UR22][R52.64] ;  /* 0x0000001634027981 */ /* 0x000962000c1e1500 */
[----:B0-----:R-:W-:-:S04]  /*0f70*/  IMAD.U32 R41, RZ, RZ, UR5 ;  /* 0x00000005ff297e24 */ /* 0x001fc8000f8e00ff */
[----:B----4-:R-:W-:-:S05]  /*0f80*/  IMAD.WIDE R52, R41, 0x2, R18 ;  /* 0x0000000229347825 */ /* 0x010fca00078e0212 */
[----:B------:R0:W4:Y:S01]  /*0f90*/  LDG.E.U16 R51, desc[UR22][R52.64] ;  /* 0x0000001634337981 */ /* 0x000122000c1e1500 */
[----:B-1----:R-:W-:-:S06]  /*0fa0*/  WARPGROUP.ARRIVE ;  /* 0x00000000000079c5 */ /* 0x002fcc0000000000 */
[----:B------:R-:W-:Y:S04]  /*0fb0*/  HGMMA.64x16x16.F32.BF16 R40, gdesc[UR24].tnspA, RZ, !UPT ;  /* 0x20200000182879f0 */ /* 0x000fe8000c7018ff */
[----:B------:R-:W-:Y:S03]  /*0fc0*/  HGMMA.64x16x16.F32.BF16 R40, gdesc[UR16].tnspA, R40, gsb0 ;  /* 0x20200000102879f0 */ /* 0x000fe60008001828 */
[----:B------:R-:W-:Y:S02]  /*0fd0*/  WARPGROUP.DEPBAR.LE gsb0, 0x0 ;  /* 0x00008000000079c5 */ /* 0x000fe40000010000 */
[----:B0-----:R-:W-:Y:S01]  /*0fe0*/  FMUL R52, R40, UR12 ;  /* 0x0000000c28347c20 */ /* 0x001fe20008400000 */
[----:B------:R-:W-:Y:S01]  /*0ff0*/  FMUL R53, R41, UR12 ;  /* 0x0000000c29357c20 */ /* 0x000fe20008400000 */
[----:B------:R-:W-:Y:S04]  /*1000*/  BAR.SYNC.DEFER_BLOCKING 0x0 ;  /* 0x0000000000007b1d */ /* 0x000fe80000010000 */
[----:B------:R-:W-:Y:S01]  /*1010*/  FMNMX R53, R52, R53, !PT ;  /* 0x0000003534357209 */ /* 0x000fe20007800000 */
[----:B------:R-:W-:-:S05]  /*1020*/  FMUL R52, R44, UR12 ;  /* 0x0000000c2c347c20 */ /* 0x000fca0008400000 */
[----:B------:R-:W-:Y:S01]  /*1030*/  FMNMX R53, R52, R53, !PT ;  /* 0x0000003534357209 */ /* 0x000fe20007800000 */
[----:B------:R-:W-:-:S05]  /*1040*/  FMUL R52, R45, UR12 ;  /* 0x0000000c2d347c20 */ /* 0x000fca0008400000 */
[----:B------:R-:W-:-:S05]  /*1050*/  FMNMX R52, R52, R53, !PT ;  /* 0x0000003534347209 */ /* 0x000fca0007800000 */
[----:B------:R-:W0:Y:S02]  /*1060*/  SHFL.BFLY PT, R53, R52, 0x2, 0x1f ;  /* 0x0c401f0034357f89 */ /* 0x000e2400000e0000 */
[----:B0-----:R-:W-:Y:S02]  /*1070*/  FMNMX R53, R52, R53, !PT ;  /* 0x0000003534357209 */ /* 0x001fe40007800000 */
[----:B--2---:R-:W-:Y:S04]  /*1080*/  STS.U16 [R22+UR20+0x1100], R50 ;  /* 0x0011003216007988 */ /* 0x004fe80008000414 */
[----:B------:R-:W0:Y:S04]  /*1090*/  SHFL.BFLY PT, R50, R53, 0x1, 0x1f ;  /* 0x0c201f0035327f89 */ /* 0x000e2800000e0000 */
[----:B---3--:R1:W-:Y:S04]  /*10a0*/  STS.U16 [R22+UR20+0x1000], R3 ;  /* 0x0010000316007988 */ /* 0x0083e80008000414 */
[----:B-----5:R0:W-:Y:S01]  /*10b0*/  STS.U16 [R22+UR20+0x1200], R2 ;  /* 0x0012000216007988 */ /* 0x0201e20008000414 */
[----:B-1----:R-:W-:Y:S01]  /*10c0*/  FMUL R3, R42, UR12 ;  /* 0x0000000c2a037c20 */ /* 0x002fe20008400000 */
[----:B0-----:R-:W-:Y:S01]  /*10d0*/  FMNMX R2, R53, R50, !PT ;  /* 0x0000003235027209 */ /* 0x001fe20007800000 */
[----:B------:R-:W-:-:S05]  /*10e0*/  FMUL R50, R43, UR12 ;  /* 0x0000000c2b327c20 */ /* 0x000fca0008400000 */
[----:B------:R-:W-:Y:S01]  /*10f0*/  FMNMX R50, R3, R50, !PT ;  /* 0x0000003203327209 */ /* 0x000fe20007800000 */
[----:B------:R-:W-:-:S05]  /*1100*/  FMUL R3, R46, UR12 ;  /* 0x0000000c2e037c20 */ /* 0x000fca0008400000 */
[----:B------:R-:W-:Y:S01]  /*1110*/  FMNMX R50, R3, R50, !PT ;  /* 0x0000003203327209 */ /* 0x000fe20007800000 */
[----:B------:R-:W-:-:S05]  /*1120*/  FMUL R3, R47, UR12 ;  /* 0x0000000c2f037c20 */ /* 0x000fca0008400000 */
[----:B------:R-:W-:-:S05]  /*1130*/  FMNMX R53, R3, R50, !PT ;  /* 0x0000003203357209 */ /* 0x000fca0007800000 */
[----:B------:R-:W0:Y:S01]  /*1140*/  SHFL.BFLY PT, R52, R53, 0x2, 0x1f ;  /* 0x0c401f0035347f89 */ /* 0x000e2200000e0000 */
[----:B------:R-:W-:Y:S02]  /*1150*/  FMNMX R3, R2, R49, !PT ;  /* 0x0000003102037209 */ /* 0x000fe40007800000 */
[----:B0-----:R-:W-:-:S05]  /*1160*/  FMNMX R52, R53, R52, !PT ;  /* 0x0000003435347209 */ /* 0x001fca0007800000 */
[----:B------:R-:W0:Y:S01]  /*1170*/  SHFL.BFLY PT, R50, R52, 0x1, 0x1f ;  /* 0x0c201f0034327f89 */ /* 0x000e2200000e0000 */
[--C-:B------:R-:W-:Y:S01]  /*1180*/  FFMA R2, R41, UR12, -R3.reuse ;  /* 0x0000000c29027c23 */ /* 0x100fe20008000803 */
[--C-:B------:R-:W-:Y:S01]  /*1190*/  FFMA R40, R40, UR12, -R3.reuse ;  /* 0x0000000c28287c23 */ /* 0x100fe20008000803 */
[--C-:B------:R-:W-:Y:S01]  /*11a0*/  FFMA R44, R44, UR12, -R3.reuse ;  /* 0x0000000c2c2c7c23 */ /* 0x100fe20008000803 */
[----:B----4-:R1:W-:Y:S01]  /*11b0*/  STS.U16 [R22+UR20+0x1300], R51 ;  /* 0x0013003316007988 */ /* 0x0103e20008000414 */
[----:B------:R-:W-:Y:S01]  /*11c0*/  FFMA R45, R45, UR12, -R3 ;  /* 0x0000000c2d2d7c23 */ /* 0x000fe20008000803 */
[----:B------:R2:W-:Y:S06]  /*11d0*/  MEMBAR.ALL.CTA ;  /* 0x0000000000007992 */ /* 0x0005ec0000008000 */
[----:B--2---:R-:W2:Y:S01]  /*11e0*/  FENCE.VIEW.ASYNC.S ;  /* 0x00000000000073c6 */ /* 0x004ea20000000000 */
[----:B------:R-:W-:Y:S01]  /*11f0*/  FMUL R40, R40, 1.4426950216293334961 ;  /* 0x3fb8aa3b28287820 */ /* 0x000fe20000400000 */
[----:B0-----:R-:W-:Y:S01]  /*1200*/  FMNMX R41, R52, R50, !PT ;  /* 0x0000003234297209 */ /* 0x001fe20007800000 */
[----:B------:R-:W-:-:S03]  /*1210*/  FMUL R50, R2, 1.4426950216293334961 ;  /* 0x3fb8aa3b02327820 */ /* 0x000fc60000400000 */
[----:B------:R-:W-:Y:S01]  /*1220*/  FMNMX R2, R41, R48, !PT ;  /* 0x0000003029027209 */ /* 0x000fe20007800000 */
[----:B------:R-:W-:Y:S01]  /*1230*/  FMUL R41, R44, 1.4426950216293334961 ;  /* 0x3fb8aa3b2c297820 */ /* 0x000fe20000400000 */
[----:B------:R-:W-:-:S03]  /*1240*/  FMUL R52, R45, 1.4426950216293334961 ;  /* 0x3fb8aa3b2d347820 */ /* 0x000fc60000400000 */
[--C-:B------:R-:W-:Y:S01]  /*1250*/  FFMA R44, R42, UR12, -R2.reuse ;  /* 0x0000000c2a2c7c23 */ /* 0x100fe20008000802 */
[----:B------:R-:W-:Y:S01]  /*1260*/  MUFU.EX2 R40, R40 ;  /* 0x0000002800287308 */ /* 0x000fe20000000800 */
[----:B------:R-:W-:Y:S02]  /*1270*/  FADD R49, -R3, R49 ;  /* 0x0000003103317221 */ /* 0x000fe40000000100 */
[----:B------:R-:W-:Y:S01]  /*1280*/  FMUL R45, R44, 1.4426950216293334961 ;  /* 0x3fb8aa3b2c2d7820 */ /* 0x000fe20000400000 */
[----:B------:R-:W-:-:S04]  /*1290*/  FFMA R44, R43, UR12, -R2 ;  /* 0x0000000c2b2c7c23 */ /* 0x000fc80008000802 */
[----:B------:R-:W0:Y:S01]  /*12a0*/  MUFU.EX2 R53, R50 ;  /* 0x0000003200357308 */ /* 0x000e220000000800 */
[----:B------:R-:W-:Y:S01]  /*12b0*/  FMUL R44, R44, 1.4426950216293334961 ;  /* 0x3fb8aa3b2c2c7820 */ /* 0x000fe20000400000 */
[----:B------:R-:W-:Y:S01]  /*12c0*/  FFMA R46, R46, UR12, -R2 ;  /* 0x0000000c2e2e7c23 */ /* 0x000fe20008000802 */
[----:B-1----:R-:W-:Y:S01]  /*12d0*/  FMUL R51, R49, 1.4426950216293334961 ;  /* 0x3fb8aa3b31337820 */ /* 0x002fe20000400000 */
[----:B------:R-:W-:-:S04]  /*12e0*/  FADD R49, -R2, R48 ;  /* 0x0000003002317221 */ /* 0x000fc80000000100 */
[----:B------:R-:W1:Y:S01]  /*12f0*/  MUFU.EX2 R41, R41 ;  /* 0x0000002900297308 */ /* 0x000e620000000800 */
[----:B------:R-:W-:Y:S01]  /*1300*/  FMUL R46, R46, 1.4426950216293334961 ;  /* 0x3fb8aa3b2e2e7820 */ /* 0x000fe20000400000 */
[----:B------:R-:W-:Y:S01]  /*1310*/  FFMA R47, R47, UR12, -R2 ;  /* 0x0000000c2f2f7c23 */ /* 0x000fe20008000802 */
[----:B------:R-:W-:-:S05]  /*1320*/  FMUL R49, R49, 1.4426950216293334961 ;  /* 0x3fb8aa3b31317820 */ /* 0x000fca0000400000 */
[----:B------:R-:W3:Y:S01]  /*1330*/  MUFU.EX2 R42, R52 ;  /* 0x00000034002a7308 */ /* 0x000ee20000000800 */
[----:B------:R-:W-:-:S07]  /*1340*/  FMUL R47, R47, 1.4426950216293334961 ;  /* 0x3fb8aa3b2f2f7820 */ /* 0x000fce0000400000 */
[----:B------:R3:W-:Y:S01]  /*1350*/  MUFU.EX2 R43, R45 ;  /* 0x0000002d002b7308 */ /* 0x0007e20000000800 */
[----:B0-----:R-:W-:-:S07]  /*1360*/  FADD R50, R40, R53 ;  /* 0x0000003528327221 */ /* 0x001fce0000000000 */
[----:B------:R-:W0:Y:S01]  /*1370*/  MUFU.EX2 R44, R44 ;  /* 0x0000002c002c7308 */ /* 0x000e220000000800 */
[----:B------:R-:W-:-:S07]  /*1380*/  F2FP.BF16.F32.PACK_AB R40, R53, R40 ;  /* 0x000000283528723e */ /* 0x000fce00000010ff */
[----:B------:R-:W-:Y:S01]  /*1390*/  MUFU.EX2 R46, R46 ;  /* 0x0000002e002e7308 */ /* 0x000fe20000000800 */
[----:B-1----:R-:W-:-:S07]  /*13a0*/  FADD R53, R41, R50 ;  /* 0x0000003229357221 */ /* 0x002fce0000000000 */
[----:B------:R-:W1:Y:S08]  /*13b0*/  MUFU.EX2 R48, R51 ;  /* 0x0000003300307308 */ /* 0x000e700000000800 */
[----:B------:R-:W4:Y:S01]  /*13c0*/  MUFU.EX2 R49, R49 ;  /* 0x0000003100317308 */ /* 0x000f220000000800 */
[----:B---3--:R-:W-:-:S07]  /*13d0*/  FADD R45, R42, R53 ;  /* 0x000000352a2d7221 */ /* 0x008fce0000000000 */
[----:B------:R-:W3:Y:S01]  /*13e0*/  MUFU.EX2 R47, R47 ;  /* 0x0000002f002f7308 */ /* 0x000ee20000000800 */
[----:B------:R-:W-:Y:S01]  /*13f0*/  F2FP.BF16.F32.PACK_AB R42, R42, R41 ;  /* 0x000000292a2a723e */ /* 0x000fe200000010ff */
[----:B0-----:R-:W-:Y:S01]  /*1400*/  FADD R41, R43, R44 ;  /* 0x0000002c2b297221 */ /* 0x001fe20000000000 */
[-C--:B-1----:R-:W-:Y:S01]  /*1410*/  FMUL R24, R24, R48.reuse ;  /* 0x0000003018187220 */ /* 0x082fe20000400000 */
[-C--:B------:R-:W-:Y:S02]  /*1420*/  FMUL R25, R25, R48.reuse ;  /* 0x0000003019197220 */ /* 0x080fe40000400000 */
[----:B------:R-:W-:Y:S01]  /*1430*/  FADD R52, R46, R41 ;  /* 0x000000292e347221 */ /* 0x000fe20000000000 */
[-C--:B------:R-:W-:Y:S01]  /*1440*/  FMUL R28, R28, R48.reuse ;  /* 0x000000301c1c7220 */ /* 0x080fe20000400000 */
[-C--:B------:R-:W-:Y:S01]  /*1450*/  FMUL R29, R29, R48.reuse ;  /* 0x000000301d1d7220 */ /* 0x080fe20000400000 */
[-C--:B------:R-:W-:Y:S01]  /*1460*/  FMUL R32, R32, R48.reuse ;  /* 0x0000003020207220 */ /* 0x080fe20000400000 */
[-C--:B------:R-:W-:Y:S01]  /*1470*/  FMUL R33, R33, R48.reuse ;  /* 0x0000003021217220 */ /* 0x080fe20000400000 */
[-C--:B------:R-:W-:Y:S01]  /*1480*/  FMUL R36, R36, R48.reuse ;  /* 0x0000003024247220 */ /* 0x080fe20000400000 */
[----:B------:R-:W-:Y:S01]  /*1490*/  FMUL R37, R37, R48 ;  /* 0x0000003025257220 */ /* 0x000fe20000400000 */
[-C--:B----4-:R-:W-:Y:S01]  /*14a0*/  FMUL R26, R26, R49.reuse ;  /* 0x000000311a1a7220 */ /* 0x090fe20000400000 */
[-C--:B------:R-:W-:Y:S01]  /*14b0*/  FMUL R27, R27, R49.reuse ;  /* 0x000000311b1b7220 */ /* 0x080fe20000400000 */
[-C--:B------:R-:W-:Y:S01]  /*14c0*/  FMUL R30, R30, R49.reuse ;  /* 0x000000311e1e7220 */ /* 0x080fe20000400000 */
[-C--:B------:R-:W-:Y:S01]  /*14d0*/  FMUL R31, R31, R49.reuse ;  /* 0x000000311f1f7220 */ /* 0x080fe20000400000 */
[-C--:B------:R-:W-:Y:S01]  /*14e0*/  FMUL R34, R34, R49.reuse ;  /* 0x0000003122227220 */ /* 0x080fe20000400000 */
[-C--:B------:R-:W-:Y:S01]  /*14f0*/  FMUL R35, R35, R49.reuse ;  /* 0x0000003123237220 */ /* 0x080fe20000400000 */
[-C--:B------:R-:W-:Y:S01]  /*1500*/  FMUL R38, R38, R49.reuse ;  /* 0x0000003126267220 */ /* 0x080fe20000400000 */
[----:B------:R-:W-:Y:S01]  /*1510*/  FMUL R39, R39, R49 ;  /* 0x0000003127277220 */ /* 0x000fe20000400000 */
[----:B------:R-:W-:Y:S01]  /*1520*/  F2FP.BF16.F32.PACK_AB R41, R44, R43 ;  /* 0x0000002b2c29723e */ /* 0x000fe200000010ff */
[C---:B---3--:R-:W-:Y:S01]  /*1530*/  FADD R52, R47.reuse, R52 ;  /* 0x000000342f347221 */ /* 0x048fe20000000000 */
[----:B------:R-:W-:Y:S01]  /*1540*/  F2FP.BF16.F32.PACK_AB R43, R47, R46 ;  /* 0x0000002e2f2b723e */ /* 0x000fe200000010ff */
[----:B--2---:R-:W-:Y:S06]  /*1550*/  BAR.SYNC.DEFER_BLOCKING 0x0 ;  /* 0x0000000000007b1d */ /* 0x004fec0000010000 */
[----:B------:R-:W0:Y:S01]  /*1560*/  SHFL.BFLY PT, R50, R45, 0x2, 0x1f ;  /* 0x0c401f002d327f89 */ /* 0x000e2200000e0000 */
[----:B------:R-:W-:-:S03]  /*1570*/  UMOV UR26, UR10 ;  /* 0x0000000a001a7c82 */ /* 0x000fc60008000000 */
[----:B------:R-:W1:Y:S01]  /*1580*/  SHFL.BFLY PT, R47, R52, 0x2, 0x1f ;  /* 0x0c401f00342f7f89 */ /* 0x000e6200000e0000 */
[----:B------:R-:W-:Y:S01]  /*1590*/  UMOV UR27, 0xc0000010 ;  /* 0xc0000010001b7882 */ /* 0x000fe20000000000 */
[----:B------:R-:W-:-:S06]  /*15a0*/  WARPGROUP.ARRIVE ;  /* 0x00000000000079c5 */ /* 0x000fcc0000000000 */
[----:B------:R-:W-:Y:S01]  /*15b0*/  HGMMA.64x32x16.F32.BF16 R24, R40, gdesc[UR24], R24, gsb0 ;  /* 0x0060001828187df0 */ /* 0x000fe20008001818 */
[----:B0-----:R-:W-:Y:S01]  /*15c0*/  FADD R50, R45, R50 ;  /* 0x000000322d327221 */ /* 0x001fe20000000000 */
[----:B-1----:R-:W-:-:S04]  /*15d0*/  FADD R47, R52, R47 ;  /* 0x0000002f342f7221 */ /* 0x002fc80000000000 */
[----:B------:R-:W0:Y:S04]  /*15e0*/  SHFL.BFLY PT, R45, R50, 0x1, 0x1f ;  /* 0x0c201f00322d7f89 */ /* 0x000e2800000e0000 */
[----:B------:R-:W1:Y:S01]  /*15f0*/  SHFL.BFLY PT, R44, R47, 0x1, 0x1f ;  /* 0x0c201f002f2c7f89 */ /* 0x000e6200000e0000 */
[----:B------:R-:W-:-:S04]  /*1600*/  UIADD3 UR6, UR6, 0x10, URZ ;  /* 0x0000001006067890 */ /* 0x000fc8000fffe03f */
[----:B------:R-:W-:-:S06]  /*1610*/  UISETP.GE.AND UP0, UPT, UR6, UR21, UPT ;  /* 0x000000150600728c */ /* 0x000fcc000bf06270 */
[----:B------:R-:W-:Y:S01]  /*1620*/  PLOP3.LUT P0, PT, PT, PT, UP0, 0x80, 0x0 ;  /* 0x000000000000781c */ /* 0x000fe20003f0f008 */
[----:B------:R-:W-:Y:S02]  /*1630*/  ULEA UR4, UR13, UR4, 0x4 ;  /* 0x000000040d047291 */ /* 0x000fe4000f8e203f */
[----:B------:R-:W-:Y:S01]  /*1640*/  ULEA UR5, UR15, UR5, 0x4 ;  /* 0x000000050f057291 */ /* 0x000fe2000f8e203f */
[----:B0-----:R-:W-:Y:S01]  /*1650*/  FADD R45, R50, R45 ;  /* 0x0000002d322d7221 */ /* 0x001fe20000000000 */
[----:B-1----:R-:W-:-:S03]  /*1660*/  FADD R44, R47, R44 ;  /* 0x0000002c2f2c7221 */ /* 0x002fc60000000000 */
[----:B------:R-:W-:Y:S01]  /*1670*/  FFMA R21, R48, R21, R45 ;  /* 0x0000001530157223 */ /* 0x000fe2000000002d */
[----:B------:R-:W-:Y:S01]  /*1680*/  MOV R48, R2 ;  /* 0x0000000200307202 */ /* 0x000fe20000000f00 */
[----:B------:R-:W-:Y:S01]  /*1690*/  FFMA R20, R49, R20, R44 ;  /* 0x0000001431147223 */ /* 0x000fe2000000002c */
[----:B------:R-:W-:Y:S01]  /*16a0*/  IMAD.MOV.U32 R49, RZ, RZ, R3 ;  /* 0x000000ffff317224 */ /* 0x000fe200078e0003 */
[----:B------:R-:W-:Y:S02]  /*16b0*/  WARPGROUP.DEPBAR.LE gsb0, 0x0 ;  /* 0x00008000000079c5 */ /* 0x000fe40000010000 */
[----:B------:R-:W-:Y:S05]  /*16c0*/  @!P0 BRA `(.L_x_1) ;  /* 0xfffffff400a48947 */ /* 0x000fea000383ffff */
.L_x_0:
[----:B------:R-:W0:Y:S01]  /*16d0*/  S2R R12, SR_TID.X ;  /* 0x00000000000c7919 */ /* 0x000e220000002100 */
[----:B------:R-:W-:Y:S02]  /*16e0*/  IMAD.MOV.U32 R5, RZ, RZ, R20 ;  /* 0x000000ffff057224 */ /* 0x000fe400078e0014 */
[----:B-1----:R-:W-:Y:S01]  /*16f0*/  FMUL R6, R27, 0.25 ;  /* 0x3e8000001b067820 */ /* 0x002fe20000400000 */
[----:B------:R-:W-:Y:S01]  /*1700*/  FMUL R7, R38, 0.25 ;  /* 0x3e80000026077820 */ /* 0x000fe20000400000 */
[----:B------:R-:W-:Y:S01]  /*1710*/  FMUL R4, R39, 0.25 ;  /* 0x3e80000027047820 */ /* 0x000fe20000400000 */
[----:B------:R-:W-:Y:S01]  /*1720*/  FMUL R9, R34, 0.25 ;  /* 0x3e80000022097820 */ /* 0x000fe20000400000 */
[C---:B------:R-:W-:Y:S01]  /*1730*/  FSETP.GT.AND P0, PT, |R5|.reuse, 8.50705917302346158658e+37, PT ;  /* 0x7e8000000500780b */ /* 0x040fe20003f04200 */
[C---:B------:R-:W-:Y:S01]  /*1740*/  FMUL R16, R5.reuse, 8388608 ;  /* 0x4b00000005107820 */ /* 0x040fe20000400000 */
[----:B------:R-:W-:Y:S01]  /*1750*/  FSETP.GEU.AND P4, PT, |R5|, 1.175494350822287508e-38, PT ;  /* 0x008000000500780b */ /* 0x000fe20003f8e200 */
[----:B------:R-:W-:Y:S01]  /*1760*/  FMUL R18, R35, 0.25 ;  /* 0x3e80000023127820 */ /* 0x000fe20000400000 */
[----:B------:R-:W-:Y:S01]  /*1770*/  FSEL R27, R6, R27, P0 ;  /* 0x0000001b061b7208 */ /* 0x000fe20000000000 */
[----:B------:R-:W-:Y:S01]  /*1780*/  FMUL R13, R32, 0.25 ;  /* 0x3e800000200d7820 */ /* 0x000fe20000400000 */
[----:B------:R-:W-:Y:S01]  /*1790*/  FSEL R10, R7, R38, P0 ;  /* 0x00000026070a7208 */ /* 0x000fe20000000000 */
[----:B------:R-:W-:Y:S01]  /*17a0*/  FMUL R7, R30, 0.25 ;  /* 0x3e8000001e077820 */ /* 0x000fe20000400000 */
[----:B------:R-:W-:Y:S01]  /*17b0*/  FSEL R11, R4, R39, P0 ;  /* 0x00000027040b7208 */ /* 0x000fe20000000000 */
[----:B------:R-:W-:Y:S01]  /*17c0*/  FMUL R4, R31, 0.25 ;  /* 0x3e8000001f047820 */ /* 0x000fe20000400000 */
[----:B------:R-:W-:Y:S01]  /*17d0*/  FSETP.GEU.AND P3, PT, R5, 1.175494350822287508e-38, PT ;  /* 0x008000000500780b */ /* 0x000fe20003f6e000 */
[----:B------:R-:W-:Y:S01]  /*17e0*/  BAR.SYNC.DEFER_BLOCKING 0x0 ;  /* 0x0000000000007b1d */ /* 0x000fe20000010000 */
[----:B------:R-:W-:Y:S01]  /*17f0*/  FSEL R30, R7, R30, P0 ;  /* 0x0000001e071e7208 */ /* 0x000fe20000000000 */
[----:B------:R-:W-:Y:S01]  /*1800*/  FMUL R7, R36, 0.25 ;  /* 0x3e80000024077820 */ /* 0x000fe20000400000 */
[----:B------:R-:W-:Y:S01]  /*1810*/  FSETP.GT.AND P1, PT, |R21|, 8.50705917302346158658e+37, PT ;  /* 0x7e8000001500780b */ /* 0x000fe20003f24200 */
[----:B------:R-:W-:Y:S01]  /*1820*/  @!P4 FMUL R27, R27, 16777216 ;  /* 0x4b8000001b1bc820 */ /* 0x000fe20000400000 */
[----:B------:R-:W-:Y:S01]  /*1830*/  FSEL R34, R9, R34, P0 ;  /* 0x0000002209227208 */ /* 0x000fe20000000000 */
[----:B------:R-:W-:Y:S01]  /*1840*/  FMUL R9, R26, 0.25 ;  /* 0x3e8000001a097820 */ /* 0x000fe20000400000 */
[----:B------:R-:W-:Y:S01]  /*1850*/  FSEL R16, R16, R5, !P3 ;  /* 0x0000000510107208 */ /* 0x000fe20005800000 */
[----:B------:R-:W-:Y:S01]  /*1860*/  @P0 FMUL R5, R5, 0.25 ;  /* 0x3e80000005050820 */ /* 0x000fe20000400000 */
[----:B------:R-:W-:Y:S01]  /*1870*/  FSEL R31, R4, R31, P0 ;  /* 0x0000001f041f7208 */ /* 0x000fe20000000000 */
[----:B------:R-:W-:Y:S01]  /*1880*/  FMUL R4, R37, 0.25 ;  /* 0x3e80000025047820 */ /* 0x000fe20000400000 */
[----:B------:R-:W-:Y:S01]  /*1890*/  FSEL R20, R7, R36, P1 ;  /* 0x0000002407147208 */ /* 0x000fe20000800000 */
[----:B------:R-:W-:Y:S01]  /*18a0*/  @!P4 FMUL R5, R5, 16777216 ;  /* 0x4b8000000505c820 */ /* 0x000fe20000400000 */
[----:B------:R-:W-:Y:S01]  /*18b0*/  FSETP.GEU.AND P2, PT, R21, 1.175494350822287508e-38, PT ;  /* 0x008000001500780b */ /* 0x000fe20003f4e000 */
[----:B------:R-:W-:Y:S01]  /*18c0*/  FMUL R7, R28, 0.25 ;  /* 0x3e8000001c077820 */ /* 0x000fe20000400000 */
[C---:B0-----:R-:W-:Y:S01]  /*18d0*/  LOP3.LUT R6, R12.reuse, 0x7, RZ, 0xc0, !PT ;  /* 0x000000070c067812 */ /* 0x041fe200078ec0ff */
[----:B------:R-:W-:Y:S01]  /*18e0*/  IMAD.SHL.U32 R8, R12, 0x4, RZ ;  /* 0x000000040c087824 */ /* 0x000fe200078e00ff */
[----:B------:R-:W-:Y:S01]  /*18f0*/  FSEL R18, R18, R35, P0 ;  /* 0x0000002312127208 */ /* 0x000fe20000000000 */
[----:B------:R-:W0:Y:S01]  /*1900*/  MUFU.RCP R5, R5 ;  /* 0x0000000500057308 */ /* 0x000e220000001000 */
[----:B------:R-:W-:Y:S01]  /*1910*/  LEA R14, R6, UR20, 0x4 ;  /* 0x00000014060e7c11 */ /* 0x000fe2000f8e20ff */
[----:B------:R-:W-:Y:S01]  /*1920*/  @!P4 FMUL R30, R30, 16777216 ;  /* 0x4b8000001e1ec820 */ /* 0x000fe20000400000 */
[----:B------:R-:W-:Y:S01]  /*1930*/  LOP3.LUT R8, R8, 0xc0, RZ, 0xc0, !PT ;  /* 0x000000c008087812 */ /* 0x000fe200078ec0ff */
[----:B------:R-:W-:Y:S01]  /*1940*/  @!P4 FMUL R11, R11, 16777216 ;  /* 0x4b8000000b0bc820 */ /* 0x000fe20000400000 */
[----:B------:R-:W-:Y:S01]  /*1950*/  FSEL R26, R9, R26, P0 ;  /* 0x0000001a091a7208 */ /* 0x000fe20000000000 */
[----:B------:R-:W-:Y:S01]  /*1960*/  IMAD R15, R6, -0x8, R14 ;  /* 0xfffffff8060f7824 */ /* 0x000fe200078e020e */
[----:B------:R-:W-:Y:S01]  /*1970*/  FSETP.GEU.AND P0, PT, |R21|, 1.175494350822287508e-38, PT ;  /* 0x008000001500780b */ /* 0x000fe20003f0e200 */
[----:B------:R-:W-:Y:S01]  /*1980*/  @!P4 FMUL R10, R10, 16777216 ;  /* 0x4b8000000a0ac820 */ /* 0x000fe20000400000 */
[----:B------:R-:W-:Y:S01]  /*1990*/  FSEL R9, R4, R37, P1 ;  /* 0x0000002504097208 */ /* 0x000fe20000800000 */
[----:B------:R-:W-:Y:S01]  /*19a0*/  FMUL R4, R29, 0.25 ;  /* 0x3e8000001d047820 */ /* 0x000fe20000400000 */
[----:B------:R-:W-:Y:S01]  /*19b0*/  IADD3 R36, R8, R15, RZ ;  /* 0x0000000f08247210 */ /* 0x000fe20007ffe0ff */
[----:B------:R-:W-:Y:S01]  /*19c0*/  FMUL R8, R21, 8388608 ;  /* 0x4b00000015087820 */ /* 0x000fe20000400000 */
[----:B------:R-:W-:Y:S01]  /*19d0*/  FSEL R32, R13, R32, P1 ;  /* 0x000000200d207208 */ /* 0x000fe20000800000 */
[----:B------:R-:W-:Y:S01]  /*19e0*/  FMUL R13, R24, 0.25 ;  /* 0x3e800000180d7820 */ /* 0x000fe20000400000 */
[----:B------:R-:W-:Y:S01]  /*19f0*/  FSEL R29, R4, R29, P1 ;  /* 0x0000001d041d7208 */ /* 0x000fe20000800000 */
[----:B------:R-:W-:Y:S01]  /*1a00*/  FMUL R4, R25, 0.25 ;  /* 0x3e80000019047820 */ /* 0x000fe20000400000 */
[----:B------:R-:W-:Y:S01]  /*1a10*/  FSEL R8, R8, R21, !P2 ;  /* 0x0000001508087208 */ /* 0x000fe20005000000 */
[----:B------:R-:W-:Y:S01]  /*1a20*/  @P1 FMUL R21, R21, 0.25 ;  /* 0x3e80000015151820 */ /* 0x000fe20000400000 */
[----:B------:R-:W-:Y:S01]  /*1a30*/  FSEL R28, R7, R28, P1 ;  /* 0x0000001c071c7208 */ /* 0x000fe20000800000 */
[----:B------:R-:W-:Y:S01]  /*1a40*/  @!P4 FMUL R26, R26, 16777216 ;  /* 0x4b8000001a1ac820 */ /* 0x000fe20000400000 */
[----:B------:R-:W-:Y:S01]  /*1a50*/  FSEL R25, R4, R25, P1 ;  /* 0x0000001904197208 */ /* 0x000fe20000800000 */
[----:B------:R-:W-:-:S02]  /*1a60*/  VIADD R6, R8, 0xc0cafb0d ;  /* 0xc0cafb0d08067836 */ /* 0x000fc40000000000 */
[----:B------:R-:W-:Y:S01]  /*1a70*/  @!P0 FMUL R21, R21, 16777216 ;  /* 0x4b80000015158820 */ /* 0x000fe20000400000 */
[----:B------:R-:W-:Y:S01]  /*1a80*/  FSEL R4, R13, R24, P1 ;  /* 0x000000180d047208 */ /* 0x000fe20000800000 */
[----:B------:R-:W-:Y:S01]  /*1a90*/  @!P4 FMUL R18, R18, 16777216 ;  /* 0x4b8000001212c820 */ /* 0x000fe20000400000 */
[----:B------:R-:W-:Y:S01]  /*1aa0*/  IADD3 R7, R16, -0x3f3504f3, RZ ;  /* 0xc0cafb0d10077810 */ /* 0x000fe20007ffe0ff */
[----:B------:R-:W-:Y:S01]  /*1ab0*/  @!P4 FMUL R34, R34, 16777216 ;  /* 0x4b8000002222c820 */ /* 0x000fe20000400000 */
[----:B------:R-:W-:Y:S01]  /*1ac0*/  LOP3.LUT R17, R6, 0xff800000, RZ, 0xc0, !PT ;  /* 0xff80000006117812 */ /* 0x000fe200078ec0ff */
[----:B------:R-:W1:Y:S01]  /*1ad0*/  MUFU.RCP R21, R21 ;  /* 0x0000001500157308 */ /* 0x000e620000001000 */
[C---:B------:R-:W-:Y:S01]  /*1ae0*/  LOP3.LUT R13, R12.reuse, 0x8, RZ, 0xc0, !PT ;  /* 0x000000080c0d7812 */ /* 0x040fe200078ec0ff */
[----:B------:R-:W-:Y:S01]  /*1af0*/  @!P4 FMUL R31, R31, 16777216 ;  /* 0x4b8000001f1fc820 */ /* 0x000fe20000400000 */
[----:B------:R-:W-:Y:S01]  /*1b00*/  FSEL R43, RZ, -23, P2 ;  /* 0xc1b80000ff2b7808 */ /* 0x000fe20001000000 */
[----:B0-----:R-:W-:Y:S01]  /*1b10*/  FMUL R11, R5, R11 ;  /* 0x0000000b050b7220 */ /* 0x001fe20000400000 */
[----:B------:R-:W-:Y:S01]  /*1b20*/  I2FP.F32.S32 R6, R17 ;  /* 0x0000001100067245 */ /* 0x000fe20000201400 */
[----:B------:R-:W-:Y:S01]  /*1b30*/  IMAD R15, R13, 0x80, R14 ;  /* 0x000000800d0f7824 */ /* 0x000fe200078e020e */
[----:B------:R-:W-:Y:S01]  /*1b40*/  LOP3.LUT R19, R7, 0xff800000, RZ, 0xc0, !PT ;  /* 0xff80000007137812 */ /* 0x000fe200078ec0ff */
[C---:B------:R-:W-:Y:S01]  /*1b50*/  FMUL R10, R5.reuse, R10 ;  /* 0x0000000a050a7220 */ /* 0x040fe20000400000 */
[----:B------:R-:W-:Y:S01]  /*1b60*/  LOP3.LUT R24, R12, 0x70, RZ, 0xc0, !PT ;  /* 0x000000700c187812 */ /* 0x000fe200078ec0ff */
[----:B------:R-:W-:Y:S01]  /*1b70*/  FFMA.FTZ R43, R6, 1.1920928955078125e-07, R43 ;  /* 0x34000000062b7823 */ /* 0x000fe2000001002b */
[----:B------:R-:W-:Y:S01]  /*1b80*/  FSEL R42, RZ, -23, P3 ;  /* 0xc1b80000ff2a7808 */ /* 0x000fe20001800000 */
[C---:B------:R-:W-:Y:S01]  /*1b90*/  FMUL R6, R5.reuse, R30 ;  /* 0x0000001e05067220 */ /* 0x040fe20000400000 */
[----:B------:R-:W-:Y:S01]  /*1ba0*/  I2FP.F32.S32 R7, R19 ;  /* 0x0000001300077245 */ /* 0x000fe20000201400 */
[C---:B------:R-:W-:Y:S01]  /*1bb0*/  FMUL R30, R5.reuse, R27 ;  /* 0x0000001b051e7220 */ /* 0x040fe20000400000 */
[----:B------:R-:W-:Y:S01]  /*1bc0*/  IMAD R24, R24, 0x8, R15 ;  /* 0x0000000818187824 */ /* 0x000fe200078e020f */
[----:B------:R-:W-:Y:S01]  /*1bd0*/  IADD3 R27, R8, -R17, RZ ;  /* 0x80000011081b7210 */ /* 0x000fe20007ffe0ff */
[----:B------:R-:W-:Y:S01]  /*1be0*/  FMUL R15, R5, R26 ;  /* 0x0000001a050f7220 */ /* 0x000fe20000400000 */
[----:B------:R-:W-:-:S02]  /*1bf0*/  IMAD.IADD R26, R16, 0x1, -R19 ;  /* 0x00000001101a7824 */ /* 0x000fc400078e0a13 */
[----:B------:R-:W-:Y:S01]  /*1c00*/  FFMA.FTZ R42, R7, 1.1920928955078125e-07, R42 ;  /* 0x34000000072a7823 */ /* 0x000fe2000001002a */
[C---:B------:R-:W-:Y:S01]  /*1c10*/  FMUL R18, R5.reuse, R18 ;  /* 0x0000001205127220 */ /* 0x040fe20000400000 */
[C---:B------:R-:W-:Y:S01]  /*1c20*/  FMUL R37, R5.reuse, R34 ;  /* 0x0000002205257220 */ /* 0x040fe20000400000 */
[----:B------:R-:W-:Y:S01]  /*1c30*/  FMUL R7, R5, R31 ;  /* 0x0000001f05077220 */ /* 0x000fe20000400000 */
[----:B------:R-:W-:Y:S02]  /*1c40*/  IMAD.MOV.U32 R5, RZ, RZ, 0x3dc6b27f ;  /* 0x3dc6b27fff057424 */ /* 0x000fe400078e00ff */
[----:B------:R-:W-:Y:S01]  /*1c50*/  FADD R27, R27, -1 ;  /* 0xbf8000001b1b7421 */ /* 0x000fe20000000000 */
[----:B------:R-:W-:Y:S01]  /*1c60*/  FADD R26, R26, -1 ;  /* 0xbf8000001a1a7421 */ /* 0x000fe20000000000 */
[----:B------:R-:W-:Y:S01]  /*1c70*/  @!P0 FMUL R28, R28, 16777216 ;  /* 0x4b8000001c1c8820 */ /* 0x000fe20000400000 */
[----:B------:R-:W-:Y:S01]  /*1c80*/  @!P0 FMUL R4, R4, 16777216 ;  /* 0x4b80000004048820 */ /* 0x000fe20000400000 */
[----:B------:R-:W-:Y:S01]  /*1c90*/  @!P0 FMUL R32, R32, 16777216 ;  /* 0x4b80000020208820 */ /* 0x000fe20000400000 */
[-C--:B------:R-:W-:Y:S01]  /*1ca0*/  FFMA.FTZ R34, R27, R5.reuse, -0.16845393180847167969 ;  /* 0xbe2c7f301b227423 */ /* 0x080fe20000010005 */
[----:B------:R-:W-:Y:S01]  /*1cb0*/  @!P0 FMUL R29, R29, 16777216 ;  /* 0x4b8000001d1d8820 */ /* 0x000fe20000400000 */
[----:B------:R-:W-:Y:S01]  /*1cc0*/  @!P0 FMUL R25, R25, 16777216 ;  /* 0x4b80000019198820 */ /* 0x000fe20000400000 */
[C---:B------:R-:W-:Y:S01]  /*1cd0*/  FFMA.FTZ R5, R26.reuse, R5, -0.16845393180847167969 ;  /* 0xbe2c7f301a057423 */ /* 0x040fe20000010005 */
[C---:B-1----:R-:W-:Y:S01]  /*1ce0*/  FMUL R28, R21.reuse, R28 ;  /* 0x0000001c151c7220 */ /* 0x042fe20000400000 */
[C---:B------:R-:W-:Y:S01]  /*1cf0*/  FMUL R17, R21.reuse, R4 ;  /* 0x0000000415117220 */ /* 0x040fe20000400000 */
[C---:B------:R-:W-:Y:S01]  /*1d00*/  FMUL R39, R21.reuse, R32 ;  /* 0x0000002015277220 */ /* 0x040fe20000400000 */
[C---:B------:R-:W-:Y:S01]  /*1d10*/  FMUL R29, R21.reuse, R29 ;  /* 0x0000001d151d7220 */ /* 0x040fe20000400000 */
[----:B------:R-:W-:Y:S01]  /*1d20*/  FFMA.FTZ R5, R26, R5, 0.1716887056827545166 ;  /* 0x3e2fcf2a1a057423 */ /* 0x000fe20000010005 */
[----:B------:R-:W-:Y:S01]  /*1d30*/  FMUL R32, R21, R25 ;  /* 0x0000001915207220 */ /* 0x000fe20000400000 */
[----:B------:R-:W-:Y:S01]  /*1d40*/  F2FP.BF16.F32.PACK_AB R4, R28, R17 ;  /* 0x000000111c04723e */ /* 0x000fe200000010ff */
[----:B------:R-:W-:Y:S01]  /*1d50*/  FFMA.FTZ R34, R27, R34, 0.1716887056827545166 ;  /* 0x3e2fcf2a1b227423 */ /* 0x000fe20000010022 */
[----:B------:R-:W-:Y:S01]  /*1d60*/  FFMA.FTZ R17, R26, R5, -0.17900948226451873779 ;  /* 0xbe374e431a117423 */ /* 0x000fe20000010005 */
[----:B------:R-:W-:Y:S01]  /*1d70*/  F2FP.BF16.F32.PACK_AB R6, R6, R15 ;  /* 0x0000000f0606723e */ /* 0x000fe200000010ff */
[----:B------:R-:W0:Y:S01]  /*1d80*/  LDC R14, c[0x0][0x278] ;  /* 0x00009e00ff0e7b82 */ /* 0x000e220000000800 */
[----:B------:R-:W-:Y:S01]  /*1d90*/  F2FP.BF16.F32.PACK_AB R5, R29, R32 ;  /* 0x000000201d05723e */ /* 0x000fe200000010ff */
[----:B------:R-:W-:Y:S01]  /*1da0*/  FFMA.FTZ R34, R27, R34, -0.17900948226451873779 ;  /* 0xbe374e431b227423 */ /* 0x000fe20000010022 */
[----:B------:R-:W-:Y:S01]  /*1db0*/  F2FP.BF16.F32.PACK_AB R7, R7, R30 ;  /* 0x0000001e0707723e */ /* 0x000fe200000010ff */
[----:B------:R-:W-:Y:S01]  /*1dc0*/  FMUL R22, R33, 0.25 ;  /* 0x3e80000021167820 */ /* 0x000fe20000400000 */
[----:B------:R-:W-:Y:S01]  /*1dd0*/  SHF.R.U32.HI R41, RZ, 0x6, R12 ;  /* 0x00000006ff297819 */ /* 0x000fe2000001160c */
[----:B------:R-:W-:Y:S01]  /*1de0*/  FFMA.FTZ R34, R27, R34, 0.20512372255325317383 ;  /* 0x3e520bf41b227423 */ /* 0x000fe20000010022 */
[----:B------:R-:W-:Y:S01]  /*1df0*/  SHF.L.U32 R38, R12, 0x4, RZ ;  /* 0x000000040c267819 */ /* 0x000fe200000006ff */
[----:B------:R-:W-:Y:S01]  /*1e00*/  STSM.16.M88.4 [R24], R4 ;  /* 0x0000000418007844 */ /* 0x000fe20000000200 */
[----:B------:R-:W-:Y:S01]  /*1e10*/  SGXT.U32 R41, R41, 0x1 ;  /* 0x000000012929781a */ /* 0x000fe20000000000 */
[C---:B------:R-:W-:Y:S01]  /*1e20*/  FFMA.FTZ R34, R27.reuse, R34, -0.24046532809734344482 ;  /* 0xbe763c8b1b227423 */ /* 0x040fe20000010022 */
[----:B------:R-:W-:Y:S01]  /*1e30*/  LOP3.LUT R38, R38, 0x7f0, RZ, 0xc0, !PT ;  /* 0x000007f026267812 */ /* 0x000fe200078ec0ff */
[----:B------:R-:W-:Y:S01]  /*1e40*/  BAR.SYNC.DEFER_BLOCKING 0x0 ;  /* 0x0000000000007b1d */ /* 0x000fe20000010000 */
[----:B------:R-:W-:Y:S01]  /*1e50*/  FSEL R22, R22, R33, P1 ;  /* 0x0000002116167208 */ /* 0x000fe20000800000 */
[----:B------:R-:W-:Y:S01]  /*1e60*/  FFMA.FTZ R34, R27, R34, 0.28857114911079406738 ;  /* 0x3e93bf991b227423 */ /* 0x000fe20000010022 */
[----:B------:R-:W-:Y:S01]  /*1e70*/  FFMA.FTZ R17, R26, R17, 0.20512372255325317383 ;  /* 0x3e520bf41a117423 */ /* 0x000fe20000010011 */
[----:B------:R-:W-:Y:S01]  /*1e80*/  ISETP.GE.U32.AND P1, PT, R8, 0x7f800000, PT ;  /* 0x7f8000000800780c */ /* 0x000fe20003f26070 */
[----:B------:R-:W-:Y:S01]  /*1e90*/  @!P0 FMUL R9, R9, 16777216 ;  /* 0x4b80000009098820 */ /* 0x000fe20000400000 */
[C---:B------:R-:W-:Y:S01]  /*1ea0*/  FFMA.FTZ R34, R27.reuse, R34, -0.36067417263984680176 ;  /* 0xbeb8aa491b227423 */ /* 0x040fe20000010022 */
[----:B------:R-:W-:Y:S01]  /*1eb0*/  FFMA.FTZ R19, R26, R17, -0.24046532809734344482 ;  /* 0xbe763c8b1a137423 */ /* 0x000fe20000010011 */
[----:B------:R-:W-:Y:S01]  /*1ec0*/  @!P0 FMUL R20, R20, 16777216 ;  /* 0x4b80000014148820 */ /* 0x000fe20000400000 */
[----:B------:R-:W-:Y:S01]  /*1ed0*/  @!P0 FMUL R22, R22, 16777216 ;  /* 0x4b80000016168820 */ /* 0x000fe20000400000 */
[----:B------:R-:W-:Y:S01]  /*1ee0*/  FFMA.FTZ R34, R27, R34, 0.48089820146560668945 ;  /* 0x3ef6384a1b227423 */ /* 0x000fe20000010022 */
[----:B------:R-:W-:Y:S01]  /*1ef0*/  FFMA.FTZ R19, R26, R19, 0.28857114911079406738 ;  /* 0x3e93bf991a137423 */ /* 0x000fe20000010013 */
[----:B0-----:R-:W-:-:S02]  /*1f00*/  IMAD R41, R41, R14, RZ ;  /* 0x0000000e29297224 */ /* 0x001fc400078e02ff */
[----:B------:R-:W-:Y:S01]  /*1f10*/  FMUL R9, R21, R9 ;  /* 0x0000000915097220 */ /* 0x000fe20000400000 */
[----:B------:R-:W-:Y:S01]  /*1f20*/  FFMA.FTZ R34, R27, R34, -0.72134751081466674805 ;  /* 0xbf38aa3b1b227423 */ /* 0x000fe20000010022 */
[C---:B------:R-:W-:Y:S01]  /*1f30*/  FMUL R20, R21.reuse, R20 ;  /* 0x0000001415147220 */ /* 0x040fe20000400000 */
[----:B------:R-:W-:Y:S02]  /*1f40*/  IMAD R15, R14, 0x2, R41 ;  /* 0x000000020e0f7824 */ /* 0x000fe400078e0229 */
[----:B------:R-:W-:Y:S01]  /*1f50*/  FMUL R22, R21, R22 ;  /* 0x0000001615167220 */ /* 0x000fe20000400000 */
[C---:B------:R-:W-:Y:S01]  /*1f60*/  FMUL R34, R27.reuse, R34 ;  /* 0x000000221b227220 */ /* 0x040fe20000400000 */
[----:B------:R-:W-:Y:S01]  /*1f70*/  FFMA.FTZ R21, R26, R19, -0.36067417263984680176 ;  /* 0xbeb8aa491a157423 */ /* 0x000fe20000010013 */
[----:B------:R-:W-:Y:S01]  /*1f80*/  @P1 IMAD.MOV.U32 R35, RZ, RZ, 0x7f800000 ;  /* 0x7f800000ff231424 */ /* 0x000fe200078e00ff */
[----:B------:R-:W-:Y:S01]  /*1f90*/  LEA R17, R14, R15, 0x1 ;  /* 0x0000000f0e117211 */ /* 0x000fe200078e08ff */
[----:B------:R-:W-:Y:S01]  /*1fa0*/  FMUL R34, R27, R34 ;  /* 0x000000221b227220 */ /* 0x000fe20000400000 */
[----:B------:R-:W-:Y:S01]  /*1fb0*/  FFMA.FTZ R23, R26, R21, 0.48089820146560668945 ;  /* 0x3ef6384a1a177423 */ /* 0x000fe20000010015 */
[----:B------:R-:W0:Y:S01]  /*1fc0*/  LDS.128 R4, [R38+UR20] ;  /* 0x0000001426047984 */ /* 0x000e220008000c00 */
[----:B------:R-:W1:Y:S01]  /*1fd0*/  LDC.64 R44, c[0x0][0x228] ;  /* 0x00008a00ff2c7b82 */ /* 0x000e620000000a00 */
[----:B------:R-:W-:-:S02]  /*1fe0*/  IMAD R19, R14, 0x2, R17 ;  /* 0x000000020e137824 */ /* 0x000fc400078e0211 */
[----:B------:R-:W-:Y:S01]  /*1ff0*/  FFMA.FTZ R34, R27, 1.4426950216293334961, R34 ;  /* 0x3fb8aa3b1b227823 */ /* 0x000fe20000010022 */
[----:B------:R-:W-:Y:S01]  /*2000*/  FSETP.NEU.AND P0, PT, R8, RZ, PT ;  /* 0x000000ff0800720b */ /* 0x000fe20003f0d000 */
[----:B------:R-:W-:Y:S01]  /*2010*/  FFMA.FTZ R25, R26, R23, -0.72134751081466674805 ;  /* 0xbf38aa3b1a197423 */ /* 0x000fe20000010017 */
[----:B------:R-:W-:Y:S02]  /*2020*/  IMAD R21, R14, 0x2, R19 ;  /* 0x000000020e157824 */ /* 0x000fe400078e0213 */
[----:B------:R-:W-:Y:S01]  /*2030*/  FADD R43, R43, R34 ;  /* 0x000000222b2b7221 */ /* 0x000fe20000000000 */
[----:B------:R-:W-:Y:S01]  /*2040*/  @P1 FFMA.FTZ R43, R8, R35, +INF ;  /* 0x7f800000082b1423 */ /* 0x000fe20000010023 */
[----:B------:R-:W-:Y:S01]  /*2050*/  F2FP.BF16.F32.PACK_AB R8, R20, R39 ;  /* 0x000000271408723e */ /* 0x000fe200000010ff */
[----:B------:R-:W-:Y:S01]  /*2060*/  IMAD R23, R14, 0x2, R21 ;  /* 0x000000020e177824 */ /* 0x000fe200078e0215 */
[----:B------:R-:W-:Y:S01]  /*2070*/  F2FP.BF16.F32.PACK_AB R9, R9, R22 ;  /* 0x000000160909723e */ /* 0x000fe200000010ff */
[----:B------:R-:W-:Y:S01]  /*2080*/  FMUL R27, R26, R25 ;  /* 0x000000191a1b7220 */ /* 0x000fe20000400000 */
[----:B------:R-:W-:Y:S01]  /*2090*/  F2FP.BF16.F32.PACK_AB R10, R10, R37 ;  /* 0x000000250a0a723e */ /* 0x000fe200000010ff */
[----:B------:R-:W-:Y:S01]  /*20a0*/  IMAD R25, R14, 0x2, R23 ;  /* 0x000000020e197824 */ /* 0x000fe200078e0217 */
[----:B------:R-:W-:Y:S01]  /*20b0*/  F2FP.BF16.F32.PACK_AB R11, R11, R18 ;  /* 0x000000120b0b723e */ /* 0x000fe200000010ff */
[----:B------:R-:W-:Y:S01]  /*20c0*/  BAR.SYNC.DEFER_BLOCKING 0x0 ;  /* 0x0000000000007b1d */ /* 0x000fe20000010000 */
[----:B------:R-:W-:Y:S01]  /*20d0*/  FMUL R29, R26, R27 ;  /* 0x0000001b1a1d7220 */ /* 0x000fe20000400000 */
[----:B------:R-:W-:-:S02]  /*20e0*/  ISETP.GE.U32.AND P2, PT, R16, 0x7f800000, PT ;  /* 0x7f8000001000780c */ /* 0x000fc40003f46070 */
[----:B------:R-:W-:Y:S01]  /*20f0*/  LEA R27, R14, R25, 0x1 ;  /* 0x000000190e1b7211 */ /* 0x000fe200078e08ff */
[----:B------:R-:W-:Y:S01]  /*2100*/  FFMA.FTZ R31, R26, 1.4426950216293334961, R29 ;  /* 0x3fb8aa3b1a1f7823 */ /* 0x000fe2000001001d */
[----:B------:R-:W-:Y:S01]  /*2110*/  ULDC.64 UR4, c[0x0][0x270] ;  /* 0x00009c0000047ab9 */ /* 0x000fe20000000a00 */
[----:B------:R-:W-:Y:S01]  /*2120*/  FSETP.NEU.AND P1, PT, R16, RZ, PT ;  /* 0x000000ff1000720b */ /* 0x000fe20003f2d000 */
[----:B------:R-:W-:Y:S01]  /*2130*/  UIMAD UR4, UR7, UR4, URZ ;  /* 0x00000004070472a4 */ /* 0x000fe2000f8e023f */
[----:B------:R-:W-:Y:S02]  /*2140*/  IMAD R26, R0, UR5, RZ ;  /* 0x00000005001a7c24 */ /* 0x000fe4000f8e02ff */
[----:B------:R-:W-:Y:S01]  /*2150*/  FADD R42, R42, R31 ;  /* 0x0000001f2a2a7221 */ /* 0x000fe20000000000 */
[----:B------:R-:W-:Y:S01]  /*2160*/  IMAD R29, R14, 0x2, R27 ;  /* 0x000000020e1d7824 */ /* 0x000fe200078e021b */
[----:B------:R-:W-:Y:S01]  /*2170*/  USHF.L.U32 UR6, UR4, 0x1, URZ ;  /* 0x0000000104067899 */ /* 0x000fe2000800063f */
[C---:B------:R-:W-:Y:S01]  /*2180*/  IMAD.HI R46, R26.reuse, 0x2, RZ ;  /* 0x000000021a2e7827 */ /* 0x040fe200078e02ff */
[----:B------:R-:W-:Y:S01]  /*2190*/  SHF.L.U32 R33, R26, 0x1, RZ ;  /* 0x000000011a217819 */ /* 0x000fe200000006ff */
[----:B------:R-:W-:Y:S01]  /*21a0*/  UIMAD.WIDE UR4, UR4, 0x2, URZ ;  /* 0x00000002040478a5 */ /* 0x000fe2000f8e023f */
[----:B------:R-:W-:Y:S01]  /*21b0*/  LEA.HI R13, R13, R36, RZ, 0x1f ;  /* 0x000000240d0d7211 */ /* 0x000fe200078ff8ff */
[----:B------:R-:W-:Y:S01]  /*21c0*/  IMAD R31, R14, 0x2, R29 ;  /* 0x000000020e1f7824 */ /* 0x000fe200078e021d */
[----:B-1----:R-:W-:-:S03]  /*21d0*/  IADD3 R44, P3, P4, R33, UR6, R44 ;  /* 0x00000006212c7c10 */ /* 0x002fc6000fc7e02c */
[----:B------:R-:W-:Y:S01]  /*21e0*/  IMAD R33, R14, 0x2, R31 ;  /* 0x000000020e217824 */ /* 0x000fe200078e021f */
[----:B------:R-:W-:Y:S01]  /*21f0*/  IADD3.X R46, R46, UR5, R45, P3, P4 ;  /* 0x000000052e2e7c10 */ /* 0x000fe20009fe842d */
[----:B------:R-:W-:Y:S01]  /*2200*/  @P2 IMAD.MOV.U32 R45, RZ, RZ, 0x7f800000 ;  /* 0x7f800000ff2d2424 */ /* 0x000fe200078e00ff */
[----:B------:R1:W-:Y:S01]  /*2210*/  STSM.16.M88.4 [R24], R8 ;  /* 0x0000000818007844 */ /* 0x0003e20000000200 */
[----:B------:R-:W-:Y:S01]  /*2220*/  BAR.SYNC.DEFER_BLOCKING 0x0 ;  /* 0x0000000000007b1d */ /* 0x000fe20000010000 */
[----:B------:R-:W-:Y:S01]  /*2230*/  LEA R35, R14, R33, 0x1 ;  /* 0x000000210e237211 */ /* 0x000fe200078e08ff */
[----:B------:R-:W-:Y:S01]  /*2240*/  @P2 FFMA.FTZ R42, R16, R45, +INF ;  /* 0x7f800000102a2423 */ /* 0x000fe2000001002d */
[-C--:B------:R-:W-:Y:S02]  /*2250*/  LEA R48, P3, R41, R44.reuse, 0x1 ;  /* 0x0000002c29307211 */ /* 0x080fe400078608ff */
[----:B------:R-:W-:Y:S01]  /*2260*/  LEA R18, P4, R19, R44, 0x1 ;  /* 0x0000002c13127211 */ /* 0x000fe200078808ff */
[C---:B------:R-:W-:Y:S01]  /*2270*/  IMAD R37, R14.reuse, 0x2, R35 ;  /* 0x000000020e257824 */ /* 0x040fe200078e0223 */
[----:B------:R-:W-:Y:S01]  /*2280*/  LEA.HI.X.SX32 R49, R41, R46, 0x1, P3 ;  /* 0x0000002e29317211 */ /* 0x000fe200018f0eff */
[----:B------:R-:W-:Y:S01]  /*2290*/  ULDC UR4, c[0x0][0x27c] ;  /* 0x00009f0000047ab9 */ /* 0x000fe20000000800 */
[----:B------:R-:W-:Y:S01]  /*22a0*/  LEA R16, P3, R17, R44, 0x1 ;  /* 0x0000002c11107211 */ /* 0x000fe200078608ff */
[----:B------:R-:W-:Y:S01]  /*22b0*/  UIMAD UR4, UR7, UR4, URZ ;  /* 0x00000004070472a4 */ /* 0x000fe2000f8e023f */
[----:B------:R-:W-:-:S02]  /*22c0*/  LEA R39, R14, R37, 0x1 ;  /* 0x000000250e277211 */ /* 0x000fc400078e08ff */
[-C--:B------:R-:W-:Y:S01]  /*22d0*/  LEA R20, P5, R21, R44.reuse, 0x1 ;  /* 0x0000002c15147211 */ /* 0x080fe200078a08ff */
[----:B------:R-:W-:Y:S01]  /*22e0*/  USHF.L.U32 UR6, UR4, 0x2, URZ ;  /* 0x0000000204067899 */ /* 0x000fe2000800063f */
[----:B------:R-:W-:Y:S01]  /*22f0*/  LEA R22, P6, R23, R44, 0x1 ;  /* 0x0000002c17167211 */ /* 0x000fe200078c08ff */
[C---:B------:R-:W-:Y:S01]  /*2300*/  IMAD R41, R14.reuse, 0x2, R39 ;  /* 0x000000020e297824 */ /* 0x040fe200078e0227 */
[-C--:B------:R-:W-:Y:S01]  /*2310*/  LEA.HI.X.SX32 R17, R17, R46.reuse, 0x1, P3 ;  /* 0x0000002e11117211 */ /* 0x080fe200018f0eff */
[----:B------:R-:W-:Y:S01]  /*2320*/  UIMAD.WIDE UR4, UR4, 0x4, URZ ;  /* 0x00000004040478a5 */ /* 0x000fe2000f8e023f */
[----:B------:R-:W-:Y:S01]  /*2330*/  LEA.HI.X.SX32 R19, R19, R46, 0x1, P4 ;  /* 0x0000002e13137211 */ /* 0x000fe200020f0eff */
[----:B------:R-:W-:Y:S01]  /*2340*/  IMAD R45, R14, 0x2, R41 ;  /* 0x000000020e2d7824 */ /* 0x000fe200078e0229 */
[----:B------:R-:W-:Y:S02]  /*2350*/  LEA R14, P2, R15, R44, 0x1 ;  /* 0x0000002c0f0e7211 */ /* 0x000fe400078408ff */
[-C--:B------:R-:W-:Y:S01]  /*2360*/  LEA.HI.X.SX32 R21, R21, R46.reuse, 0x1, P5 ;  /* 0x0000002e15157211 */ /* 0x080fe200028f0eff */
[----:B------:R2:W3:Y:S01]  /*2370*/  LDS.128 R8, [R38+UR20] ;  /* 0x0000001426087984 */ /* 0x0004e20008000c00 */
[----:B------:R-:W-:-:S02]  /*2380*/  LEA.HI.X.SX32 R15, R15, R46, 0x1, P2 ;  /* 0x0000002e0f0f7211 */ /* 0x000fc400010f0eff */
[-C--:B-1----:R-:W-:Y:S01]  /*2390*/  LEA R24, P2, R25, R44.reuse, 0x1 ;  /* 0x0000002c19187211 */ /* 0x082fe200078408ff */
[----:B0-----:R0:W-:Y:S01]  /*23a0*/  STG.E.U16 desc[UR22][R48.64], R4 ;  /* 0x0000000430007986 */ /* 0x0011e2000c101516 */
[-C--:B------:R-:W-:Y:S02]  /*23b0*/  LEA R26, P3, R27, R44.reuse, 0x1 ;  /* 0x0000002c1b1a7211 */ /* 0x080fe400078608ff */
[-C--:B------:R-:W-:Y:S01]  /*23c0*/  LEA R28, P4, R29, R44.reuse, 0x1 ;  /* 0x0000002c1d1c7211 */ /* 0x080fe200078808ff */
[----:B------:R1:W-:Y:S01]  /*23d0*/  STG.E.U16 desc[UR22][R14.64], R5 ;  /* 0x000000050e007986 */ /* 0x0003e2000c101516 */
[----:B------:R-:W-:Y:S02]  /*23e0*/  LEA R30, P5, R31, R44, 0x1 ;  /* 0x0000002c1f1e7211 */ /* 0x000fe400078a08ff */
[----:B------:R-:W-:Y:S01]  /*23f0*/  LEA.HI.X.SX32 R23, R23, R46, 0x1, P6 ;  /* 0x0000002e17177211 */ /* 0x000fe200030f0eff */
[----:B------:R4:W-:Y:S01]  /*2400*/  STG.E.U16 desc[UR22][R16.64], R6 ;  /* 0x0000000610007986 */ /* 0x0009e2000c101516 */
[----:B------:R-:W-:-:S02]  /*2410*/  LEA R32, P6, R33, R44, 0x1 ;  /* 0x0000002c21207211 */ /* 0x000fc400078c08ff */
[-C--:B------:R-:W-:Y:S01]  /*2420*/  LEA.HI.X.SX32 R25, R25, R46.reuse, 0x1, P2 ;  /* 0x0000002e19197211 */ /* 0x080fe200010f0eff */
[----:B------:R5:W-:Y:S01]  /*2430*/  STG.E.U16 desc[UR22][R18.64], R7 ;  /* 0x0000000712007986 */ /* 0x000be2000c101516 */
[-C--:B------:R-:W-:Y:S02]  /*2440*/  LEA.HI.X.SX32 R27, R27, R46.reuse, 0x1, P3 ;  /* 0x0000002e1b1b7211 */ /* 0x080fe400018f0eff */
[-C--:B------:R-:W-:Y:S02]  /*2450*/  LEA.HI.X.SX32 R29, R29, R46.reuse, 0x1, P4 ;  /* 0x0000002e1d1d7211 */ /* 0x080fe400020f0eff */
[----:B------:R-:W-:Y:S02]  /*2460*/  LEA.HI.X.SX32 R31, R31, R46, 0x1, P5 ;  /* 0x0000002e1f1f7211 */ /* 0x000fe400028f0eff */
[-C--:B------:R-:W-:Y:S02]  /*2470*/  LEA R34, P2, R35, R44.reuse, 0x1 ;  /* 0x0000002c23227211 */ /* 0x080fe400078408ff */
[----:B------:R-:W-:-:S02]  /*2480*/  LEA R36, P3, R37, R44, 0x1 ;  /* 0x0000002c25247211 */ /* 0x000fc400078608ff */
[-C--:B--2---:R-:W-:Y:S02]  /*2490*/  LEA R38, P4, R39, R44.reuse, 0x1 ;  /* 0x0000002c27267211 */ /* 0x084fe400078808ff */
[----:B------:R-:W-:Y:S02]  /*24a0*/  LEA R40, P5, R41, R44, 0x1 ;  /* 0x0000002c29287211 */ /* 0x000fe400078a08ff */
[----:B------:R-:W-:Y:S02]  /*24b0*/  LEA.HI.X.SX32 R33, R33, R46, 0x1, P6 ;  /* 0x0000002e21217211 */ /* 0x000fe400030f0eff */
[----:B------:R-:W-:Y:S02]  /*24c0*/  LEA R44, P6, R45, R44, 0x1 ;  /* 0x0000002c2d2c7211 */ /* 0x000fe400078c08ff */
[----:B0-----:R-:W-:Y:S02]  /*24d0*/  PRMT R4, R4, 0x7632, R4 ;  /* 0x0000763204047816 */ /* 0x001fe40000000004 */
[----:B-1----:R-:W-:-:S02]  /*24e0*/  PRMT R15, R5, 0x7632, R15 ;  /* 0x00007632050f7816 */ /* 0x002fc4000000000f */
[-C--:B------:R-:W-:Y:S01]  /*24f0*/  LEA.HI.X.SX32 R35, R35, R46.reuse, 0x1, P2 ;  /* 0x0000002e23237211 */ /* 0x080fe200010f0eff */
[----:B------:R0:W-:Y:S01]  /*2500*/  STG.E.U16 desc[UR22][R20.64], R4 ;  /* 0x0000000414007986 */ /* 0x0001e2000c101516 */
[-C--:B------:R-:W-:Y:S02]  /*2510*/  LEA.HI.X.SX32 R37, R37, R46.reuse, 0x1, P3 ;  /* 0x0000002e25257211 */ /* 0x080fe400018f0eff */
[-C--:B------:R-:W-:Y:S01]  /*2520*/  LEA.HI.X.SX32 R39, R39, R46.reuse, 0x1, P4 ;  /* 0x0000002e27277211 */ /* 0x080fe200020f0eff */
[----:B------:R1:W-:Y:S01]  /*2530*/  STG.E.U16 desc[UR22][R22.64], R15 ;  /* 0x0000000f16007986 */ /* 0x0003e2000c101516 */
[-C--:B------:R-:W-:Y:S02]  /*2540*/  LEA.HI.X.SX32 R41, R41, R46.reuse, 0x1, P5 ;  /* 0x0000002e29297211 */ /* 0x080fe400028f0eff */
[----:B------:R-:W-:Y:S02]  /*2550*/  LEA.HI.X.SX32 R45, R45, R46, 0x1, P6 ;  /* 0x0000002e2d2d7211 */ /* 0x000fe400030f0eff */
[----:B----4-:R-:W-:-:S02]  /*2560*/  PRMT R17, R6, 0x7632, R17 ;  /* 0x0000763206117816 */ /* 0x010fc40000000011 */
[----:B------:R-:W-:Y:S02]  /*2570*/  PRMT R46, R7, 0x7632, R46 ;  /* 0x00007632072e7816 */ /* 0x000fe4000000002e */
[----:B---3--:R-:W-:Y:S01]  /*2580*/  PRMT R14, R8, 0x7632, R14 ;  /* 0x00007632080e7816 */ /* 0x008fe2000000000e */
[----:B------:R1:W-:Y:S01]  /*2590*/  STG.E.U16 desc[UR22][R24.64], R17 ;  /* 0x0000001118007986 */ /* 0x0003e2000c101516 */
[----:B-----5:R-:W-:Y:S01]  /*25a0*/  PRMT R19, R9, 0x7632, R19 ;  /* 0x0000763209137816 */ /* 0x020fe20000000013 */
[----:B------:R-:W2:Y:S01]  /*25b0*/  LDC.64 R6, c[0x0][0x230] ;  /* 0x00008c00ff067b82 */ /* 0x000ea20000000a00 */
[----:B------:R-:W-:Y:S01]  /*25c0*/  PRMT R16, R10, 0x7632, R16 ;  /* 0x000076320a107816 */ /* 0x000fe20000000010 */
[----:B------:R1:W-:Y:S01]  /*25d0*/  STG.E.U16 desc[UR22][R26.64], R46 ;  /* 0x0000002e1a007986 */ /* 0x0003e2000c101516 */
[----:B------:R-:W-:Y:S02]  /*25e0*/  PRMT R18, R11, 0x7632, R18 ;  /* 0x000076320b127816 */ /* 0x000fe40000000012 */
[----:B------:R-:W-:Y:S01]  /*25f0*/  LOP3.LUT P2, RZ, R12, 0x40, RZ, 0xc0, !PT ;  /* 0x000000400cff7812 */ /* 0x000fe2000784c0ff */
[----:B------:R1:W-:Y:S01]  /*2600*/  STG.E.U16 desc[UR22][R28.64], R8 ;  /* 0x000000081c007986 */ /* 0x0003e2000c101516 */
[----:B0-----:R-:W-:-:S02]  /*2610*/  FSEL R4, R43, -INF , P0 ;  /* 0xff8000002b047808 */ /* 0x001fc40000000000 */
[----:B------:R-:W-:Y:S01]  /*2620*/  FSEL R5, R42, -INF , P1 ;  /* 0xff8000002a057808 */ /* 0x000fe20000800000 */
[----:B------:R1:W-:Y:S01]  /*2630*/  STG.E.U16 desc[UR22][R30.64], R9 ;  /* 0x000000091e007986 */ /* 0x0003e2000c101516 */
[----:B------:R-:W-:Y:S01]  /*2640*/  SHF.L.U32 R12, R12, 0x1, RZ ;  /* 0x000000010c0c7819 */ /* 0x000fe200000006ff */
[----:B------:R-:W-:Y:S01]  /*2650*/  FFMA R4, R4, 0.69314718246459960938, R3 ;  /* 0x3f31721804047823 */ /* 0x000fe20000000003 */
[----:B------:R-:W-:Y:S01]  /*2660*/  IMAD.SHL.U32 R3, R0, 0x4, RZ ;  /* 0x0000000400037824 */ /* 0x000fe200078e00ff */
[----:B------:R1:W-:Y:S01]  /*2670*/  STG.E.U16 desc[UR22][R32.64], R10 ;  /* 0x0000000a20007986 */ /* 0x0003e2000c101516 */
[----:B------:R-:W-:Y:S01]  /*2680*/  FFMA R5, R5, 0.69314718246459960938, R2 ;  /* 0x3f31721805057823 */ /* 0x000fe20000000002 */
[----:B------:R-:W-:Y:S01]  /*2690*/  LOP3.LUT R12, R12, 0xf8, RZ, 0xc0, !PT ;  /* 0x000000f80c0c7812 */ /* 0x000fe200078ec0ff */
[----:B------:R-:W-:Y:S01]  /*26a0*/  IMAD.HI R0, R0, 0x4, RZ ;  /* 0x0000000400007827 */ /* 0x000fe200078e02ff */
[----:B------:R1:W-:Y:S04]  /*26b0*/  STG.E.U16 desc[UR22][R34.64], R11 ;  /* 0x0000000b22007986 */ /* 0x0003e8000c101516 */
[----:B------:R1:W-:Y:S01]  /*26c0*/  STG.E.U16 desc[UR22][R36.64], R14 ;  /* 0x0000000e24007986 */ /* 0x0003e2000c101516 */
[----:B--2---:R-:W-:-:S03]  /*26d0*/  IADD3 R2, P0, P1, R3, UR6, R6 ;  /* 0x0000000603027c10 */ /* 0x004fc6000f91e006 */
[----:B------:R1:W-:Y:S01]  /*26e0*/  STG.E.U16 desc[UR22][R38.64], R19 ;  /* 0x0000001326007986 */ /* 0x0003e2000c101516 */
[----:B------:R-:W-:-:S03]  /*26f0*/  IADD3.X R3, R0, UR5, R7, P0, P1 ;  /* 0x0000000500037c10 */ /* 0x000fc600087e2407 */
[----:B------:R1:W-:Y:S04]  /*2700*/  STG.E.U16 desc[UR22][R40.64], R16 ;  /* 0x0000001028007986 */ /* 0x0003e8000c101516 */
[----:B------:R1:W-:Y:S01]  /*2710*/  STG.E.U16 desc[UR22][R44.64], R18 ;  /* 0x000000122c007986 */ /* 0x0003e2000c101516 */
[----:B------:R-:W-:Y:S06]  /*2720*/  BAR.SYNC.DEFER_BLOCKING 0x0 ;  /* 0x0000000000007b1d */ /* 0x000fec0000010000 */
[----:B------:R1:W-:Y:S02]  /*2730*/  STS.64 [R12+UR20], R4 ;  /* 0x000000040c007988 */ /* 0x0003e40008000a14 */
[----:B------:R-:W-:Y:S06]  /*2740*/  BAR.SYNC.DEFER_BLOCKING 0x0 ;  /* 0x0000000000007b1d */ /* 0x000fec0000010000 */
[----:B------:R-:W-:Y:S05]  /*2750*/  @P2 EXIT ;  /* 0x000000000000294d */ /* 0x000fea0003800000 */
[----:B------:R-:W0:Y:S04]  /*2760*/  LDS R13, [R13] ;  /* 0x000000000d0d7984 */ /* 0x000e280000000800 */
[----:B0-----:R-:W-:Y:S01]  /*2770*/  STG.E desc[UR22][R2.64], R13 ;  /* 0x0000000d02007986 */ /* 0x001fe2000c101916 */
[----:B------:R-:W-:Y:S05]  /*2780*/  EXIT ;  /* 0x000000000000794d */ /* 0x000fea0003800000 */
.L_x_2:
[----:B------:R-:W-:-:S00]  /*2790*/  BRA `(.L_x_2) ;  /* 0xfffffffc00fc7947 */ /* 0x000fc0000383ffff */
[----:B------:R-:W-:-:S00]  /*27a0*/  NOP ;  /* 0x0000000000007918 */ /* 0x000fc00000000000 */
        /* <DEDUP_REMOVED lines=13> */
.L_x_3:


//--------------------- .nv.global.init           --------------------------
	.section	.nv.global.init,"aw",@progbits
.nv.global.init:
	.type		_$_str,@object
	.size		_$_str,(.L_0 - _$_str)
_$_str:
        /*0000*/ 	.byte	0x5f, 0x5f, 0x43, 0x55, 0x44, 0x41, 0x5f, 0x46, 0x54, 0x5a, 0x00
.L_0:


//--------------------- .nv.shared.attn_fwd       --------------------------
	.section	.nv.shared.attn_fwd,"aw",@nobits
	.sectionflags	@""
	.align	16
	.zero		1024


//--------------------- .nv.shared.reserved.0     --------------------------
	.section	.nv.shared.reserved.0,"aw",@nobits
	.weak		__nv_reservedSMEM_offset_0_alias
	.size		__nv_reservedSMEM_offset_0_alias, 0, 0
	.other		__nv_reservedSMEM_offset_0_alias,@"STO_CUDA_RESERVED_SHARED STV_DEFAULT"
__nv_reservedSMEM_offset_0_alias:
	.zero		0


//--------------------- .nv.constant0.attn_fwd    --------------------------
	.section	.nv.constant0.attn_fwd,"a",@progbits
	.sectionflags	@""
	.align	4
.nv.constant0.attn_fwd:
	.zero		664


//--------------------- SYMBOLS --------------------------

	.type		.nv.reservedSmem.offset0,@object
	.size		.nv.reservedSmem.offset0,0x4
